//
// Generated by NVIDIA NVVM Compiler
//
// Compiler Build ID: CL-36424714
// Cuda compilation tools, release 13.0, V13.0.88
// Based on NVVM 20.0.0
//

.version 9.0
.target sm_100
.address_size 64

	// .globl	_Z10initialisePi
.extern .func  (.param .b32 func_retval0) vprintf
(
	.param .b64 vprintf_param_0,
	.param .b64 vprintf_param_1
)
;
.global .align 1 .b8 $str[4] = {37, 100, 32};
.extern .shared .align 16 .b8 s[];

.visible .entry _Z10initialisePi(
	.param .u64 .ptr .align 1 _Z10initialisePi_param_0
)
{
	.reg .b32 	%r<3>;
	.reg .b64 	%rd<5>;

	ld.param.u64 	%rd1, [_Z10initialisePi_param_0];
	cvta.to.global.u64 	%rd2, %rd1;
	mov.u32 	%r1, %tid.x;
	mul.wide.u32 	%rd3, %r1, 4;
	add.s64 	%rd4, %rd2, %rd3;
	mov.b32 	%r2, 0;
	st.global.u32 	[%rd4], %r2;
	ret;

}
	// .globl	_Z5printPi
.visible .entry _Z5printPi(
	.param .u64 .ptr .align 1 _Z5printPi_param_0
)
{
	.local .align 8 .b8 	__local_depot1[8];
	.reg .b64 	%SP;
	.reg .b64 	%SPL;
	.reg .b32 	%r<5>;
	.reg .b64 	%rd<9>;

	mov.u64 	%SPL, __local_depot1;
	cvta.local.u64 	%SP, %SPL;
	ld.param.u64 	%rd1, [_Z5printPi_param_0];
	cvta.to.global.u64 	%rd2, %rd1;
	add.u64 	%rd3, %SP, 0;
	add.u64 	%rd4, %SPL, 0;
	mov.u32 	%r1, %tid.x;
	mul.wide.u32 	%rd5, %r1, 4;
	add.s64 	%rd6, %rd2, %rd5;
	ld.global.u32 	%r2, [%rd6];
	st.local.u32 	[%rd4], %r2;
	mov.u64 	%rd7, $str;
	cvta.global.u64 	%rd8, %rd7;
	{ // callseq 0, 0
	.param .b64 param0;
	st.param.b64 	[param0], %rd8;
	.param .b64 param1;
	st.param.b64 	[param1], %rd3;
	.param .b32 retval0;
	call.uni (retval0), 
	vprintf, 
	(
	param0, 
	param1
	);
	ld.param.b32 	%r3, [retval0];
	} // callseq 0
	ret;

}
	// .globl	_Z5prod1PiS_S_i
.visible .entry _Z5prod1PiS_S_i(
	.param .u64 .ptr .align 1 _Z5prod1PiS_S_i_param_0,
	.param .u64 .ptr .align 1 _Z5prod1PiS_S_i_param_1,
	.param .u64 .ptr .align 1 _Z5prod1PiS_S_i_param_2,
	.param .u32 _Z5prod1PiS_S_i_param_3
)
{
	.reg .pred 	%p<19>;
	.reg .b32 	%r<293>;
	.reg .b64 	%rd<125>;

	ld.param.u64 	%rd4, [_Z5prod1PiS_S_i_param_0];
	ld.param.u64 	%rd5, [_Z5prod1PiS_S_i_param_1];
	ld.param.u64 	%rd3, [_Z5prod1PiS_S_i_param_2];
	ld.param.u32 	%r70, [_Z5prod1PiS_S_i_param_3];
	cvta.to.global.u64 	%rd1, %rd4;
	cvta.to.global.u64 	%rd2, %rd5;
	mov.u32 	%r1, %ctaid.x;
	mul.lo.s32 	%r2, %r70, %r1;
	mov.u32 	%r3, %tid.x;
	mul.lo.s32 	%r4, %r70, %r3;
	setp.lt.s32 	%p1, %r70, 1;
	@%p1 bra 	$L__BB2_13;
	and.b32  	%r5, %r70, 15;
	setp.lt.u32 	%p2, %r70, 16;
	mov.b32 	%r270, 0;
	@%p2 bra 	$L__BB2_4;
	and.b32  	%r270, %r70, 2147483632;
	neg.s32 	%r268, %r270;
	mov.u32 	%r73, s;
	add.s32 	%r267, %r73, 32;
	add.s32 	%r266, %r2, 7;
$L__BB2_3:
	.pragma "nounroll";
	add.s32 	%r74, %r266, -7;
	mul.wide.u32 	%rd6, %r74, 4;
	add.s64 	%rd7, %rd1, %rd6;
	ld.global.u32 	%r75, [%rd7];
	add.s32 	%r76, %r266, -6;
	mul.wide.u32 	%rd8, %r76, 4;
	add.s64 	%rd9, %rd1, %rd8;
	ld.global.u32 	%r77, [%rd9];
	add.s32 	%r78, %r266, -5;
	mul.wide.u32 	%rd10, %r78, 4;
	add.s64 	%rd11, %rd1, %rd10;
	ld.global.u32 	%r79, [%rd11];
	add.s32 	%r80, %r266, -4;
	mul.wide.u32 	%rd12, %r80, 4;
	add.s64 	%rd13, %rd1, %rd12;
	ld.global.u32 	%r81, [%rd13];
	st.shared.v4.u32 	[%r267+-32], {%r75, %r77, %r79, %r81};
	add.s32 	%r82, %r266, -3;
	mul.wide.u32 	%rd14, %r82, 4;
	add.s64 	%rd15, %rd1, %rd14;
	ld.global.u32 	%r83, [%rd15];
	add.s32 	%r84, %r266, -2;
	mul.wide.u32 	%rd16, %r84, 4;
	add.s64 	%rd17, %rd1, %rd16;
	ld.global.u32 	%r85, [%rd17];
	add.s32 	%r86, %r266, -1;
	mul.wide.u32 	%rd18, %r86, 4;
	add.s64 	%rd19, %rd1, %rd18;
	ld.global.u32 	%r87, [%rd19];
	add.s32 	%r88, %r266, 8;
	mul.wide.u32 	%rd20, %r266, 4;
	add.s64 	%rd21, %rd1, %rd20;
	ld.global.u32 	%r89, [%rd21];
	st.shared.v4.u32 	[%r267+-16], {%r83, %r85, %r87, %r89};
	add.s32 	%r90, %r266, 1;
	mul.wide.u32 	%rd22, %r90, 4;
	add.s64 	%rd23, %rd1, %rd22;
	ld.global.u32 	%r91, [%rd23];
	add.s32 	%r92, %r266, 2;
	mul.wide.u32 	%rd24, %r92, 4;
	add.s64 	%rd25, %rd1, %rd24;
	ld.global.u32 	%r93, [%rd25];
	add.s32 	%r94, %r266, 3;
	mul.wide.u32 	%rd26, %r94, 4;
	add.s64 	%rd27, %rd1, %rd26;
	ld.global.u32 	%r95, [%rd27];
	add.s32 	%r96, %r266, 4;
	mul.wide.u32 	%rd28, %r96, 4;
	add.s64 	%rd29, %rd1, %rd28;
	ld.global.u32 	%r97, [%rd29];
	st.shared.v4.u32 	[%r267], {%r91, %r93, %r95, %r97};
	add.s32 	%r98, %r266, 5;
	mul.wide.u32 	%rd30, %r98, 4;
	add.s64 	%rd31, %rd1, %rd30;
	ld.global.u32 	%r99, [%rd31];
	add.s32 	%r100, %r266, 6;
	mul.wide.u32 	%rd32, %r100, 4;
	add.s64 	%rd33, %rd1, %rd32;
	ld.global.u32 	%r101, [%rd33];
	add.s32 	%r102, %r266, 7;
	mul.wide.u32 	%rd34, %r102, 4;
	add.s64 	%rd35, %rd1, %rd34;
	ld.global.u32 	%r103, [%rd35];
	mul.wide.u32 	%rd36, %r88, 4;
	add.s64 	%rd37, %rd1, %rd36;
	ld.global.u32 	%r104, [%rd37];
	st.shared.v4.u32 	[%r267+16], {%r99, %r101, %r103, %r104};
	add.s32 	%r268, %r268, 16;
	add.s32 	%r267, %r267, 64;
	add.s32 	%r266, %r266, 16;
	setp.ne.s32 	%p3, %r268, 0;
	@%p3 bra 	$L__BB2_3;
$L__BB2_4:
	setp.eq.s32 	%p4, %r5, 0;
	@%p4 bra 	$L__BB2_13;
	and.b32  	%r16, %r70, 7;
	setp.lt.u32 	%p5, %r5, 8;
	@%p5 bra 	$L__BB2_7;
	add.s32 	%r105, %r270, %r2;
	mul.wide.u32 	%rd38, %r105, 4;
	add.s64 	%rd39, %rd1, %rd38;
	ld.global.u32 	%r106, [%rd39];
	shl.b32 	%r107, %r270, 2;
	mov.u32 	%r108, s;
	add.s32 	%r109, %r108, %r107;
	st.shared.u32 	[%r109], %r106;
	add.s32 	%r110, %r105, 1;
	mul.wide.u32 	%rd40, %r110, 4;
	add.s64 	%rd41, %rd1, %rd40;
	ld.global.u32 	%r111, [%rd41];
	st.shared.u32 	[%r109+4], %r111;
	add.s32 	%r112, %r105, 2;
	mul.wide.u32 	%rd42, %r112, 4;
	add.s64 	%rd43, %rd1, %rd42;
	ld.global.u32 	%r113, [%rd43];
	st.shared.u32 	[%r109+8], %r113;
	add.s32 	%r114, %r105, 3;
	mul.wide.u32 	%rd44, %r114, 4;
	add.s64 	%rd45, %rd1, %rd44;
	ld.global.u32 	%r115, [%rd45];
	st.shared.u32 	[%r109+12], %r115;
	add.s32 	%r116, %r105, 4;
	mul.wide.u32 	%rd46, %r116, 4;
	add.s64 	%rd47, %rd1, %rd46;
	ld.global.u32 	%r117, [%rd47];
	st.shared.u32 	[%r109+16], %r117;
	add.s32 	%r118, %r105, 5;
	mul.wide.u32 	%rd48, %r118, 4;
	add.s64 	%rd49, %rd1, %rd48;
	ld.global.u32 	%r119, [%rd49];
	st.shared.u32 	[%r109+20], %r119;
	add.s32 	%r120, %r105, 6;
	mul.wide.u32 	%rd50, %r120, 4;
	add.s64 	%rd51, %rd1, %rd50;
	ld.global.u32 	%r121, [%rd51];
	st.shared.u32 	[%r109+24], %r121;
	add.s32 	%r122, %r105, 7;
	mul.wide.u32 	%rd52, %r122, 4;
	add.s64 	%rd53, %rd1, %rd52;
	ld.global.u32 	%r123, [%rd53];
	st.shared.u32 	[%r109+28], %r123;
	add.s32 	%r270, %r270, 8;
$L__BB2_7:
	setp.eq.s32 	%p6, %r16, 0;
	@%p6 bra 	$L__BB2_13;
	and.b32  	%r19, %r70, 3;
	setp.lt.u32 	%p7, %r16, 4;
	@%p7 bra 	$L__BB2_10;
	add.s32 	%r124, %r270, %r2;
	mul.wide.u32 	%rd54, %r124, 4;
	add.s64 	%rd55, %rd1, %rd54;
	ld.global.u32 	%r125, [%rd55];
	shl.b32 	%r126, %r270, 2;
	mov.u32 	%r127, s;
	add.s32 	%r128, %r127, %r126;
	st.shared.u32 	[%r128], %r125;
	add.s32 	%r129, %r124, 1;
	mul.wide.u32 	%rd56, %r129, 4;
	add.s64 	%rd57, %rd1, %rd56;
	ld.global.u32 	%r130, [%rd57];
	st.shared.u32 	[%r128+4], %r130;
	add.s32 	%r131, %r124, 2;
	mul.wide.u32 	%rd58, %r131, 4;
	add.s64 	%rd59, %rd1, %rd58;
	ld.global.u32 	%r132, [%rd59];
	st.shared.u32 	[%r128+8], %r132;
	add.s32 	%r133, %r124, 3;
	mul.wide.u32 	%rd60, %r133, 4;
	add.s64 	%rd61, %rd1, %rd60;
	ld.global.u32 	%r134, [%rd61];
	st.shared.u32 	[%r128+12], %r134;
	add.s32 	%r270, %r270, 4;
$L__BB2_10:
	setp.eq.s32 	%p8, %r19, 0;
	@%p8 bra 	$L__BB2_13;
	shl.b32 	%r135, %r270, 2;
	mov.u32 	%r136, s;
	add.s32 	%r274, %r136, %r135;
	add.s32 	%r273, %r270, %r2;
	neg.s32 	%r272, %r19;
$L__BB2_12:
	.pragma "nounroll";
	mul.wide.u32 	%rd62, %r273, 4;
	add.s64 	%rd63, %rd1, %rd62;
	ld.global.u32 	%r137, [%rd63];
	st.shared.u32 	[%r274], %r137;
	add.s32 	%r274, %r274, 4;
	add.s32 	%r273, %r273, 1;
	add.s32 	%r272, %r272, 1;
	setp.ne.s32 	%p9, %r272, 0;
	@%p9 bra 	$L__BB2_12;
$L__BB2_13:
	setp.lt.s32 	%p10, %r70, 1;
	bar.sync 	0;
	mov.b32 	%r292, 0;
	@%p10 bra 	$L__BB2_26;
	and.b32  	%r31, %r70, 15;
	setp.lt.u32 	%p11, %r70, 16;
	mov.b32 	%r283, 0;
	mov.u32 	%r292, %r283;
	@%p11 bra 	$L__BB2_17;
	and.b32  	%r283, %r70, 2147483632;
	neg.s32 	%r277, %r283;
	mov.u32 	%r143, s;
	add.s32 	%r275, %r143, 32;
	add.s32 	%r276, %r4, 7;
	mov.b32 	%r292, 0;
$L__BB2_16:
	.pragma "nounroll";
	ld.shared.v4.u32 	{%r144, %r145, %r146, %r147}, [%r275+-32];
	add.s32 	%r148, %r276, -7;
	mul.wide.u32 	%rd64, %r148, 4;
	add.s64 	%rd65, %rd2, %rd64;
	ld.global.u32 	%r149, [%rd65];
	mad.lo.s32 	%r150, %r149, %r144, %r292;
	add.s32 	%r151, %r276, -6;
	mul.wide.u32 	%rd66, %r151, 4;
	add.s64 	%rd67, %rd2, %rd66;
	ld.global.u32 	%r152, [%rd67];
	mad.lo.s32 	%r153, %r152, %r145, %r150;
	add.s32 	%r154, %r276, -5;
	mul.wide.u32 	%rd68, %r154, 4;
	add.s64 	%rd69, %rd2, %rd68;
	ld.global.u32 	%r155, [%rd69];
	mad.lo.s32 	%r156, %r155, %r146, %r153;
	add.s32 	%r157, %r276, -4;
	mul.wide.u32 	%rd70, %r157, 4;
	add.s64 	%rd71, %rd2, %rd70;
	ld.global.u32 	%r158, [%rd71];
	mad.lo.s32 	%r159, %r158, %r147, %r156;
	ld.shared.v4.u32 	{%r160, %r161, %r162, %r163}, [%r275+-16];
	add.s32 	%r164, %r276, -3;
	mul.wide.u32 	%rd72, %r164, 4;
	add.s64 	%rd73, %rd2, %rd72;
	ld.global.u32 	%r165, [%rd73];
	mad.lo.s32 	%r166, %r165, %r160, %r159;
	add.s32 	%r167, %r276, -2;
	mul.wide.u32 	%rd74, %r167, 4;
	add.s64 	%rd75, %rd2, %rd74;
	ld.global.u32 	%r168, [%rd75];
	mad.lo.s32 	%r169, %r168, %r161, %r166;
	add.s32 	%r170, %r276, -1;
	mul.wide.u32 	%rd76, %r170, 4;
	add.s64 	%rd77, %rd2, %rd76;
	ld.global.u32 	%r171, [%rd77];
	mad.lo.s32 	%r172, %r171, %r162, %r169;
	add.s32 	%r173, %r276, 8;
	mul.wide.u32 	%rd78, %r276, 4;
	add.s64 	%rd79, %rd2, %rd78;
	ld.global.u32 	%r174, [%rd79];
	mad.lo.s32 	%r175, %r174, %r163, %r172;
	ld.shared.v4.u32 	{%r176, %r177, %r178, %r179}, [%r275];
	add.s32 	%r180, %r276, 1;
	mul.wide.u32 	%rd80, %r180, 4;
	add.s64 	%rd81, %rd2, %rd80;
	ld.global.u32 	%r181, [%rd81];
	mad.lo.s32 	%r182, %r181, %r176, %r175;
	add.s32 	%r183, %r276, 2;
	mul.wide.u32 	%rd82, %r183, 4;
	add.s64 	%rd83, %rd2, %rd82;
	ld.global.u32 	%r184, [%rd83];
	mad.lo.s32 	%r185, %r184, %r177, %r182;
	add.s32 	%r186, %r276, 3;
	mul.wide.u32 	%rd84, %r186, 4;
	add.s64 	%rd85, %rd2, %rd84;
	ld.global.u32 	%r187, [%rd85];
	mad.lo.s32 	%r188, %r187, %r178, %r185;
	add.s32 	%r189, %r276, 4;
	mul.wide.u32 	%rd86, %r189, 4;
	add.s64 	%rd87, %rd2, %rd86;
	ld.global.u32 	%r190, [%rd87];
	mad.lo.s32 	%r191, %r190, %r179, %r188;
	ld.shared.v4.u32 	{%r192, %r193, %r194, %r195}, [%r275+16];
	add.s32 	%r196, %r276, 5;
	mul.wide.u32 	%rd88, %r196, 4;
	add.s64 	%rd89, %rd2, %rd88;
	ld.global.u32 	%r197, [%rd89];
	mad.lo.s32 	%r198, %r197, %r192, %r191;
	add.s32 	%r199, %r276, 6;
	mul.wide.u32 	%rd90, %r199, 4;
	add.s64 	%rd91, %rd2, %rd90;
	ld.global.u32 	%r200, [%rd91];
	mad.lo.s32 	%r201, %r200, %r193, %r198;
	add.s32 	%r202, %r276, 7;
	mul.wide.u32 	%rd92, %r202, 4;
	add.s64 	%rd93, %rd2, %rd92;
	ld.global.u32 	%r203, [%rd93];
	mad.lo.s32 	%r204, %r203, %r194, %r201;
	mul.wide.u32 	%rd94, %r173, 4;
	add.s64 	%rd95, %rd2, %rd94;
	ld.global.u32 	%r205, [%rd95];
	mad.lo.s32 	%r292, %r205, %r195, %r204;
	add.s32 	%r277, %r277, 16;
	add.s32 	%r276, %r276, 16;
	add.s32 	%r275, %r275, 64;
	setp.ne.s32 	%p12, %r277, 0;
	@%p12 bra 	$L__BB2_16;
$L__BB2_17:
	setp.eq.s32 	%p13, %r31, 0;
	@%p13 bra 	$L__BB2_26;
	and.b32  	%r46, %r70, 7;
	setp.lt.u32 	%p14, %r31, 8;
	@%p14 bra 	$L__BB2_20;
	shl.b32 	%r207, %r283, 2;
	mov.u32 	%r208, s;
	add.s32 	%r209, %r208, %r207;
	ld.shared.u32 	%r210, [%r209];
	add.s32 	%r211, %r283, %r4;
	mul.wide.u32 	%rd96, %r211, 4;
	add.s64 	%rd97, %rd2, %rd96;
	ld.global.u32 	%r212, [%rd97];
	mad.lo.s32 	%r213, %r212, %r210, %r292;
	ld.shared.u32 	%r214, [%r209+4];
	add.s32 	%r215, %r211, 1;
	mul.wide.u32 	%rd98, %r215, 4;
	add.s64 	%rd99, %rd2, %rd98;
	ld.global.u32 	%r216, [%rd99];
	mad.lo.s32 	%r217, %r216, %r214, %r213;
	ld.shared.u32 	%r218, [%r209+8];
	add.s32 	%r219, %r211, 2;
	mul.wide.u32 	%rd100, %r219, 4;
	add.s64 	%rd101, %rd2, %rd100;
	ld.global.u32 	%r220, [%rd101];
	mad.lo.s32 	%r221, %r220, %r218, %r217;
	ld.shared.u32 	%r222, [%r209+12];
	add.s32 	%r223, %r211, 3;
	mul.wide.u32 	%rd102, %r223, 4;
	add.s64 	%rd103, %rd2, %rd102;
	ld.global.u32 	%r224, [%rd103];
	mad.lo.s32 	%r225, %r224, %r222, %r221;
	ld.shared.u32 	%r226, [%r209+16];
	add.s32 	%r227, %r211, 4;
	mul.wide.u32 	%rd104, %r227, 4;
	add.s64 	%rd105, %rd2, %rd104;
	ld.global.u32 	%r228, [%rd105];
	mad.lo.s32 	%r229, %r228, %r226, %r225;
	ld.shared.u32 	%r230, [%r209+20];
	add.s32 	%r231, %r211, 5;
	mul.wide.u32 	%rd106, %r231, 4;
	add.s64 	%rd107, %rd2, %rd106;
	ld.global.u32 	%r232, [%rd107];
	mad.lo.s32 	%r233, %r232, %r230, %r229;
	ld.shared.u32 	%r234, [%r209+24];
	add.s32 	%r235, %r211, 6;
	mul.wide.u32 	%rd108, %r235, 4;
	add.s64 	%rd109, %rd2, %rd108;
	ld.global.u32 	%r236, [%rd109];
	mad.lo.s32 	%r237, %r236, %r234, %r233;
	ld.shared.u32 	%r238, [%r209+28];
	add.s32 	%r239, %r211, 7;
	mul.wide.u32 	%rd110, %r239, 4;
	add.s64 	%rd111, %rd2, %rd110;
	ld.global.u32 	%r240, [%rd111];
	mad.lo.s32 	%r292, %r240, %r238, %r237;
	add.s32 	%r283, %r283, 8;
$L__BB2_20:
	setp.eq.s32 	%p15, %r46, 0;
	@%p15 bra 	$L__BB2_26;
	and.b32  	%r52, %r70, 3;
	setp.lt.u32 	%p16, %r46, 4;
	@%p16 bra 	$L__BB2_23;
	shl.b32 	%r242, %r283, 2;
	mov.u32 	%r243, s;
	add.s32 	%r244, %r243, %r242;
	ld.shared.u32 	%r245, [%r244];
	add.s32 	%r246, %r283, %r4;
	mul.wide.u32 	%rd112, %r246, 4;
	add.s64 	%rd113, %rd2, %rd112;
	ld.global.u32 	%r247, [%rd113];
	mad.lo.s32 	%r248, %r247, %r245, %r292;
	ld.shared.u32 	%r249, [%r244+4];
	add.s32 	%r250, %r246, 1;
	mul.wide.u32 	%rd114, %r250, 4;
	add.s64 	%rd115, %rd2, %rd114;
	ld.global.u32 	%r251, [%rd115];
	mad.lo.s32 	%r252, %r251, %r249, %r248;
	ld.shared.u32 	%r253, [%r244+8];
	add.s32 	%r254, %r246, 2;
	mul.wide.u32 	%rd116, %r254, 4;
	add.s64 	%rd117, %rd2, %rd116;
	ld.global.u32 	%r255, [%rd117];
	mad.lo.s32 	%r256, %r255, %r253, %r252;
	ld.shared.u32 	%r257, [%r244+12];
	add.s32 	%r258, %r246, 3;
	mul.wide.u32 	%rd118, %r258, 4;
	add.s64 	%rd119, %rd2, %rd118;
	ld.global.u32 	%r259, [%rd119];
	mad.lo.s32 	%r292, %r259, %r257, %r256;
	add.s32 	%r283, %r283, 4;
$L__BB2_23:
	setp.eq.s32 	%p17, %r52, 0;
	@%p17 bra 	$L__BB2_26;
	add.s32 	%r290, %r283, %r4;
	shl.b32 	%r260, %r283, 2;
	mov.u32 	%r261, s;
	add.s32 	%r289, %r261, %r260;
	neg.s32 	%r288, %r52;
$L__BB2_25:
	.pragma "nounroll";
	ld.shared.u32 	%r262, [%r289];
	mul.wide.u32 	%rd120, %r290, 4;
	add.s64 	%rd121, %rd2, %rd120;
	ld.global.u32 	%r263, [%rd121];
	mad.lo.s32 	%r292, %r263, %r262, %r292;
	add.s32 	%r290, %r290, 1;
	add.s32 	%r289, %r289, 4;
	add.s32 	%r288, %r288, 1;
	setp.ne.s32 	%p18, %r288, 0;
	@%p18 bra 	$L__BB2_25;
$L__BB2_26:
	cvta.to.global.u64 	%rd122, %rd3;
	mov.u32 	%r264, %ntid.x;
	mad.lo.s32 	%r265, %r1, %r264, %r3;
	mul.wide.u32 	%rd123, %r265, 4;
	add.s64 	%rd124, %rd122, %rd123;
	st.global.u32 	[%rd124], %r292;
	ret;

}
	// .globl	_Z5prod2PiS_S_i
.visible .entry _Z5prod2PiS_S_i(
	.param .u64 .ptr .align 1 _Z5prod2PiS_S_i_param_0,
	.param .u64 .ptr .align 1 _Z5prod2PiS_S_i_param_1,
	.param .u64 .ptr .align 1 _Z5prod2PiS_S_i_param_2,
	.param .u32 _Z5prod2PiS_S_i_param_3
)
{
	.reg .pred 	%p<19>;
	.reg .b32 	%r<342>;
	.reg .b64 	%rd<129>;

	ld.param.u64 	%rd5, [_Z5prod2PiS_S_i_param_0];
	ld.param.u32 	%r114, [_Z5prod2PiS_S_i_param_3];
	cvta.to.global.u64 	%rd1, %rd5;
	mov.u32 	%r1, %ctaid.x;
	mul.lo.s32 	%r2, %r114, %r1;
	mov.u32 	%r3, %tid.x;
	setp.lt.s32 	%p1, %r114, 1;
	@%p1 bra 	$L__BB3_13;
	and.b32  	%r4, %r114, 15;
	setp.lt.u32 	%p2, %r114, 16;
	mov.b32 	%r304, 0;
	@%p2 bra 	$L__BB3_4;
	and.b32  	%r304, %r114, 2147483632;
	neg.s32 	%r302, %r304;
	mov.u32 	%r117, s;
	add.s32 	%r301, %r117, 32;
	add.s32 	%r300, %r2, 7;
$L__BB3_3:
	.pragma "nounroll";
	add.s32 	%r118, %r300, -7;
	mul.wide.u32 	%rd6, %r118, 4;
	add.s64 	%rd7, %rd1, %rd6;
	ld.global.u32 	%r119, [%rd7];
	add.s32 	%r120, %r300, -6;
	mul.wide.u32 	%rd8, %r120, 4;
	add.s64 	%rd9, %rd1, %rd8;
	ld.global.u32 	%r121, [%rd9];
	add.s32 	%r122, %r300, -5;
	mul.wide.u32 	%rd10, %r122, 4;
	add.s64 	%rd11, %rd1, %rd10;
	ld.global.u32 	%r123, [%rd11];
	add.s32 	%r124, %r300, -4;
	mul.wide.u32 	%rd12, %r124, 4;
	add.s64 	%rd13, %rd1, %rd12;
	ld.global.u32 	%r125, [%rd13];
	st.shared.v4.u32 	[%r301+-32], {%r119, %r121, %r123, %r125};
	add.s32 	%r126, %r300, -3;
	mul.wide.u32 	%rd14, %r126, 4;
	add.s64 	%rd15, %rd1, %rd14;
	ld.global.u32 	%r127, [%rd15];
	add.s32 	%r128, %r300, -2;
	mul.wide.u32 	%rd16, %r128, 4;
	add.s64 	%rd17, %rd1, %rd16;
	ld.global.u32 	%r129, [%rd17];
	add.s32 	%r130, %r300, -1;
	mul.wide.u32 	%rd18, %r130, 4;
	add.s64 	%rd19, %rd1, %rd18;
	ld.global.u32 	%r131, [%rd19];
	add.s32 	%r132, %r300, 8;
	mul.wide.u32 	%rd20, %r300, 4;
	add.s64 	%rd21, %rd1, %rd20;
	ld.global.u32 	%r133, [%rd21];
	st.shared.v4.u32 	[%r301+-16], {%r127, %r129, %r131, %r133};
	add.s32 	%r134, %r300, 1;
	mul.wide.u32 	%rd22, %r134, 4;
	add.s64 	%rd23, %rd1, %rd22;
	ld.global.u32 	%r135, [%rd23];
	add.s32 	%r136, %r300, 2;
	mul.wide.u32 	%rd24, %r136, 4;
	add.s64 	%rd25, %rd1, %rd24;
	ld.global.u32 	%r137, [%rd25];
	add.s32 	%r138, %r300, 3;
	mul.wide.u32 	%rd26, %r138, 4;
	add.s64 	%rd27, %rd1, %rd26;
	ld.global.u32 	%r139, [%rd27];
	add.s32 	%r140, %r300, 4;
	mul.wide.u32 	%rd28, %r140, 4;
	add.s64 	%rd29, %rd1, %rd28;
	ld.global.u32 	%r141, [%rd29];
	st.shared.v4.u32 	[%r301], {%r135, %r137, %r139, %r141};
	add.s32 	%r142, %r300, 5;
	mul.wide.u32 	%rd30, %r142, 4;
	add.s64 	%rd31, %rd1, %rd30;
	ld.global.u32 	%r143, [%rd31];
	add.s32 	%r144, %r300, 6;
	mul.wide.u32 	%rd32, %r144, 4;
	add.s64 	%rd33, %rd1, %rd32;
	ld.global.u32 	%r145, [%rd33];
	add.s32 	%r146, %r300, 7;
	mul.wide.u32 	%rd34, %r146, 4;
	add.s64 	%rd35, %rd1, %rd34;
	ld.global.u32 	%r147, [%rd35];
	mul.wide.u32 	%rd36, %r132, 4;
	add.s64 	%rd37, %rd1, %rd36;
	ld.global.u32 	%r148, [%rd37];
	st.shared.v4.u32 	[%r301+16], {%r143, %r145, %r147, %r148};
	add.s32 	%r302, %r302, 16;
	add.s32 	%r301, %r301, 64;
	add.s32 	%r300, %r300, 16;
	setp.ne.s32 	%p3, %r302, 0;
	@%p3 bra 	$L__BB3_3;
$L__BB3_4:
	setp.eq.s32 	%p4, %r4, 0;
	@%p4 bra 	$L__BB3_13;
	and.b32  	%r15, %r114, 7;
	setp.lt.u32 	%p5, %r4, 8;
	@%p5 bra 	$L__BB3_7;
	add.s32 	%r149, %r304, %r2;
	mul.wide.u32 	%rd38, %r149, 4;
	add.s64 	%rd39, %rd1, %rd38;
	ld.global.u32 	%r150, [%rd39];
	shl.b32 	%r151, %r304, 2;
	mov.u32 	%r152, s;
	add.s32 	%r153, %r152, %r151;
	st.shared.u32 	[%r153], %r150;
	add.s32 	%r154, %r149, 1;
	mul.wide.u32 	%rd40, %r154, 4;
	add.s64 	%rd41, %rd1, %rd40;
	ld.global.u32 	%r155, [%rd41];
	st.shared.u32 	[%r153+4], %r155;
	add.s32 	%r156, %r149, 2;
	mul.wide.u32 	%rd42, %r156, 4;
	add.s64 	%rd43, %rd1, %rd42;
	ld.global.u32 	%r157, [%rd43];
	st.shared.u32 	[%r153+8], %r157;
	add.s32 	%r158, %r149, 3;
	mul.wide.u32 	%rd44, %r158, 4;
	add.s64 	%rd45, %rd1, %rd44;
	ld.global.u32 	%r159, [%rd45];
	st.shared.u32 	[%r153+12], %r159;
	add.s32 	%r160, %r149, 4;
	mul.wide.u32 	%rd46, %r160, 4;
	add.s64 	%rd47, %rd1, %rd46;
	ld.global.u32 	%r161, [%rd47];
	st.shared.u32 	[%r153+16], %r161;
	add.s32 	%r162, %r149, 5;
	mul.wide.u32 	%rd48, %r162, 4;
	add.s64 	%rd49, %rd1, %rd48;
	ld.global.u32 	%r163, [%rd49];
	st.shared.u32 	[%r153+20], %r163;
	add.s32 	%r164, %r149, 6;
	mul.wide.u32 	%rd50, %r164, 4;
	add.s64 	%rd51, %rd1, %rd50;
	ld.global.u32 	%r165, [%rd51];
	st.shared.u32 	[%r153+24], %r165;
	add.s32 	%r166, %r149, 7;
	mul.wide.u32 	%rd52, %r166, 4;
	add.s64 	%rd53, %rd1, %rd52;
	ld.global.u32 	%r167, [%rd53];
	st.shared.u32 	[%r153+28], %r167;
	add.s32 	%r304, %r304, 8;
$L__BB3_7:
	setp.eq.s32 	%p6, %r15, 0;
	@%p6 bra 	$L__BB3_13;
	and.b32  	%r18, %r114, 3;
	setp.lt.u32 	%p7, %r15, 4;
	@%p7 bra 	$L__BB3_10;
	add.s32 	%r168, %r304, %r2;
	mul.wide.u32 	%rd54, %r168, 4;
	add.s64 	%rd55, %rd1, %rd54;
	ld.global.u32 	%r169, [%rd55];
	shl.b32 	%r170, %r304, 2;
	mov.u32 	%r171, s;
	add.s32 	%r172, %r171, %r170;
	st.shared.u32 	[%r172], %r169;
	add.s32 	%r173, %r168, 1;
	mul.wide.u32 	%rd56, %r173, 4;
	add.s64 	%rd57, %rd1, %rd56;
	ld.global.u32 	%r174, [%rd57];
	st.shared.u32 	[%r172+4], %r174;
	add.s32 	%r175, %r168, 2;
	mul.wide.u32 	%rd58, %r175, 4;
	add.s64 	%rd59, %rd1, %rd58;
	ld.global.u32 	%r176, [%rd59];
	st.shared.u32 	[%r172+8], %r176;
	add.s32 	%r177, %r168, 3;
	mul.wide.u32 	%rd60, %r177, 4;
	add.s64 	%rd61, %rd1, %rd60;
	ld.global.u32 	%r178, [%rd61];
	st.shared.u32 	[%r172+12], %r178;
	add.s32 	%r304, %r304, 4;
$L__BB3_10:
	setp.eq.s32 	%p8, %r18, 0;
	@%p8 bra 	$L__BB3_13;
	shl.b32 	%r179, %r304, 2;
	mov.u32 	%r180, s;
	add.s32 	%r308, %r180, %r179;
	add.s32 	%r307, %r304, %r2;
	neg.s32 	%r306, %r18;
$L__BB3_12:
	.pragma "nounroll";
	mul.wide.u32 	%rd62, %r307, 4;
	add.s64 	%rd63, %rd1, %rd62;
	ld.global.u32 	%r181, [%rd63];
	st.shared.u32 	[%r308], %r181;
	add.s32 	%r308, %r308, 4;
	add.s32 	%r307, %r307, 1;
	add.s32 	%r306, %r306, 1;
	setp.ne.s32 	%p9, %r306, 0;
	@%p9 bra 	$L__BB3_12;
$L__BB3_13:
	setp.lt.s32 	%p10, %r114, 1;
	bar.sync 	0;
	mov.b32 	%r341, 0;
	@%p10 bra 	$L__BB3_26;
	mov.u32 	%r30, %ntid.x;
	setp.lt.u32 	%p11, %r114, 16;
	mov.b32 	%r332, 0;
	mov.u32 	%r341, %r332;
	@%p11 bra 	$L__BB3_17;
	and.b32  	%r187, %r114, 2147483632;
	neg.s32 	%r326, %r187;
	add.s32 	%r325, %r3, %r30;
	shl.b32 	%r188, %r30, 1;
	add.s32 	%r324, %r3, %r188;
	mad.lo.s32 	%r323, %r30, 3, %r3;
	shl.b32 	%r189, %r30, 2;
	add.s32 	%r322, %r3, %r189;
	mad.lo.s32 	%r321, %r30, 5, %r3;
	mad.lo.s32 	%r320, %r30, 6, %r3;
	mad.lo.s32 	%r319, %r30, 7, %r3;
	shl.b32 	%r190, %r30, 3;
	add.s32 	%r318, %r3, %r190;
	mad.lo.s32 	%r317, %r30, 9, %r3;
	mad.lo.s32 	%r316, %r30, 10, %r3;
	mad.lo.s32 	%r315, %r30, 11, %r3;
	mad.lo.s32 	%r314, %r30, 12, %r3;
	mad.lo.s32 	%r313, %r30, 13, %r3;
	mad.lo.s32 	%r312, %r30, 14, %r3;
	mad.lo.s32 	%r311, %r30, 15, %r3;
	mov.u32 	%r191, s;
	add.s32 	%r309, %r191, 32;
	mov.b32 	%r341, 0;
	mov.u32 	%r310, %r3;
$L__BB3_16:
	.pragma "nounroll";
	ld.param.u64 	%rd126, [_Z5prod2PiS_S_i_param_1];
	and.b32  	%r332, %r114, 2147483632;
	ld.shared.v4.u32 	{%r192, %r193, %r194, %r195}, [%r309+-32];
	cvta.to.global.u64 	%rd64, %rd126;
	mul.wide.u32 	%rd65, %r310, 4;
	add.s64 	%rd66, %rd64, %rd65;
	ld.global.u32 	%r196, [%rd66];
	mad.lo.s32 	%r197, %r196, %r192, %r341;
	mul.wide.u32 	%rd67, %r325, 4;
	add.s64 	%rd68, %rd64, %rd67;
	ld.global.u32 	%r198, [%rd68];
	mad.lo.s32 	%r199, %r198, %r193, %r197;
	mul.wide.u32 	%rd69, %r324, 4;
	add.s64 	%rd70, %rd64, %rd69;
	ld.global.u32 	%r200, [%rd70];
	mad.lo.s32 	%r201, %r200, %r194, %r199;
	mul.wide.u32 	%rd71, %r323, 4;
	add.s64 	%rd72, %rd64, %rd71;
	ld.global.u32 	%r202, [%rd72];
	mad.lo.s32 	%r203, %r202, %r195, %r201;
	ld.shared.v4.u32 	{%r204, %r205, %r206, %r207}, [%r309+-16];
	mul.wide.u32 	%rd73, %r322, 4;
	add.s64 	%rd74, %rd64, %rd73;
	ld.global.u32 	%r208, [%rd74];
	mad.lo.s32 	%r209, %r208, %r204, %r203;
	mul.wide.u32 	%rd75, %r321, 4;
	add.s64 	%rd76, %rd64, %rd75;
	ld.global.u32 	%r210, [%rd76];
	mad.lo.s32 	%r211, %r210, %r205, %r209;
	mul.wide.u32 	%rd77, %r320, 4;
	add.s64 	%rd78, %rd64, %rd77;
	ld.global.u32 	%r212, [%rd78];
	mad.lo.s32 	%r213, %r212, %r206, %r211;
	mul.wide.u32 	%rd79, %r319, 4;
	add.s64 	%rd80, %rd64, %rd79;
	ld.global.u32 	%r214, [%rd80];
	mad.lo.s32 	%r215, %r214, %r207, %r213;
	ld.shared.v4.u32 	{%r216, %r217, %r218, %r219}, [%r309];
	mul.wide.u32 	%rd81, %r318, 4;
	add.s64 	%rd82, %rd64, %rd81;
	ld.global.u32 	%r220, [%rd82];
	mad.lo.s32 	%r221, %r220, %r216, %r215;
	mul.wide.u32 	%rd83, %r317, 4;
	add.s64 	%rd84, %rd64, %rd83;
	ld.global.u32 	%r222, [%rd84];
	mad.lo.s32 	%r223, %r222, %r217, %r221;
	mul.wide.u32 	%rd85, %r316, 4;
	add.s64 	%rd86, %rd64, %rd85;
	ld.global.u32 	%r224, [%rd86];
	mad.lo.s32 	%r225, %r224, %r218, %r223;
	mul.wide.u32 	%rd87, %r315, 4;
	add.s64 	%rd88, %rd64, %rd87;
	ld.global.u32 	%r226, [%rd88];
	mad.lo.s32 	%r227, %r226, %r219, %r225;
	ld.shared.v4.u32 	{%r228, %r229, %r230, %r231}, [%r309+16];
	mul.wide.u32 	%rd89, %r314, 4;
	add.s64 	%rd90, %rd64, %rd89;
	ld.global.u32 	%r232, [%rd90];
	mad.lo.s32 	%r233, %r232, %r228, %r227;
	mul.wide.u32 	%rd91, %r313, 4;
	add.s64 	%rd92, %rd64, %rd91;
	ld.global.u32 	%r234, [%rd92];
	mad.lo.s32 	%r235, %r234, %r229, %r233;
	mul.wide.u32 	%rd93, %r312, 4;
	add.s64 	%rd94, %rd64, %rd93;
	ld.global.u32 	%r236, [%rd94];
	mad.lo.s32 	%r237, %r236, %r230, %r235;
	mul.wide.u32 	%rd95, %r311, 4;
	add.s64 	%rd96, %rd64, %rd95;
	ld.global.u32 	%r238, [%rd96];
	mad.lo.s32 	%r341, %r238, %r231, %r237;
	add.s32 	%r326, %r326, 16;
	shl.b32 	%r239, %r30, 4;
	add.s32 	%r325, %r325, %r239;
	add.s32 	%r324, %r324, %r239;
	add.s32 	%r323, %r323, %r239;
	add.s32 	%r322, %r322, %r239;
	add.s32 	%r321, %r321, %r239;
	add.s32 	%r320, %r320, %r239;
	add.s32 	%r319, %r319, %r239;
	add.s32 	%r318, %r318, %r239;
	add.s32 	%r317, %r317, %r239;
	add.s32 	%r316, %r316, %r239;
	add.s32 	%r315, %r315, %r239;
	add.s32 	%r314, %r314, %r239;
	add.s32 	%r313, %r313, %r239;
	add.s32 	%r312, %r312, %r239;
	add.s32 	%r311, %r311, %r239;
	add.s32 	%r310, %r310, %r239;
	add.s32 	%r309, %r309, 64;
	setp.ne.s32 	%p12, %r326, 0;
	@%p12 bra 	$L__BB3_16;
$L__BB3_17:
	and.b32  	%r89, %r114, 15;
	setp.eq.s32 	%p13, %r89, 0;
	@%p13 bra 	$L__BB3_26;
	ld.param.u64 	%rd127, [_Z5prod2PiS_S_i_param_1];
	cvta.to.global.u64 	%rd2, %rd127;
	and.b32  	%r90, %r114, 7;
	setp.lt.u32 	%p14, %r89, 8;
	@%p14 bra 	$L__BB3_20;
	shl.b32 	%r241, %r332, 2;
	mov.u32 	%r242, s;
	add.s32 	%r243, %r242, %r241;
	ld.shared.u32 	%r244, [%r243];
	mad.lo.s32 	%r245, %r332, %r30, %r3;
	mul.wide.u32 	%rd97, %r245, 4;
	add.s64 	%rd98, %rd2, %rd97;
	ld.global.u32 	%r246, [%rd98];
	mad.lo.s32 	%r247, %r246, %r244, %r341;
	ld.shared.u32 	%r248, [%r243+4];
	add.s32 	%r249, %r245, %r30;
	mul.wide.u32 	%rd99, %r249, 4;
	add.s64 	%rd100, %rd2, %rd99;
	ld.global.u32 	%r250, [%rd100];
	mad.lo.s32 	%r251, %r250, %r248, %r247;
	ld.shared.u32 	%r252, [%r243+8];
	add.s32 	%r253, %r249, %r30;
	mul.wide.u32 	%rd101, %r253, 4;
	add.s64 	%rd102, %rd2, %rd101;
	ld.global.u32 	%r254, [%rd102];
	mad.lo.s32 	%r255, %r254, %r252, %r251;
	ld.shared.u32 	%r256, [%r243+12];
	add.s32 	%r257, %r253, %r30;
	mul.wide.u32 	%rd103, %r257, 4;
	add.s64 	%rd104, %rd2, %rd103;
	ld.global.u32 	%r258, [%rd104];
	mad.lo.s32 	%r259, %r258, %r256, %r255;
	ld.shared.u32 	%r260, [%r243+16];
	add.s32 	%r261, %r257, %r30;
	mul.wide.u32 	%rd105, %r261, 4;
	add.s64 	%rd106, %rd2, %rd105;
	ld.global.u32 	%r262, [%rd106];
	mad.lo.s32 	%r263, %r262, %r260, %r259;
	ld.shared.u32 	%r264, [%r243+20];
	add.s32 	%r265, %r261, %r30;
	mul.wide.u32 	%rd107, %r265, 4;
	add.s64 	%rd108, %rd2, %rd107;
	ld.global.u32 	%r266, [%rd108];
	mad.lo.s32 	%r267, %r266, %r264, %r263;
	ld.shared.u32 	%r268, [%r243+24];
	add.s32 	%r269, %r265, %r30;
	mul.wide.u32 	%rd109, %r269, 4;
	add.s64 	%rd110, %rd2, %rd109;
	ld.global.u32 	%r270, [%rd110];
	mad.lo.s32 	%r271, %r270, %r268, %r267;
	ld.shared.u32 	%r272, [%r243+28];
	add.s32 	%r273, %r269, %r30;
	mul.wide.u32 	%rd111, %r273, 4;
	add.s64 	%rd112, %rd2, %rd111;
	ld.global.u32 	%r274, [%rd112];
	mad.lo.s32 	%r341, %r274, %r272, %r271;
	add.s32 	%r332, %r332, 8;
$L__BB3_20:
	setp.eq.s32 	%p15, %r90, 0;
	@%p15 bra 	$L__BB3_26;
	and.b32  	%r96, %r114, 3;
	setp.lt.u32 	%p16, %r90, 4;
	@%p16 bra 	$L__BB3_23;
	shl.b32 	%r276, %r332, 2;
	mov.u32 	%r277, s;
	add.s32 	%r278, %r277, %r276;
	ld.shared.u32 	%r279, [%r278];
	mad.lo.s32 	%r280, %r332, %r30, %r3;
	mul.wide.u32 	%rd113, %r280, 4;
	add.s64 	%rd114, %rd2, %rd113;
	ld.global.u32 	%r281, [%rd114];
	mad.lo.s32 	%r282, %r281, %r279, %r341;
	ld.shared.u32 	%r283, [%r278+4];
	add.s32 	%r284, %r280, %r30;
	mul.wide.u32 	%rd115, %r284, 4;
	add.s64 	%rd116, %rd2, %rd115;
	ld.global.u32 	%r285, [%rd116];
	mad.lo.s32 	%r286, %r285, %r283, %r282;
	ld.shared.u32 	%r287, [%r278+8];
	add.s32 	%r288, %r284, %r30;
	mul.wide.u32 	%rd117, %r288, 4;
	add.s64 	%rd118, %rd2, %rd117;
	ld.global.u32 	%r289, [%rd118];
	mad.lo.s32 	%r290, %r289, %r287, %r286;
	ld.shared.u32 	%r291, [%r278+12];
	add.s32 	%r292, %r288, %r30;
	mul.wide.u32 	%rd119, %r292, 4;
	add.s64 	%rd120, %rd2, %rd119;
	ld.global.u32 	%r293, [%rd120];
	mad.lo.s32 	%r341, %r293, %r291, %r290;
	add.s32 	%r332, %r332, 4;
$L__BB3_23:
	setp.eq.s32 	%p17, %r96, 0;
	@%p17 bra 	$L__BB3_26;
	mad.lo.s32 	%r339, %r30, %r332, %r3;
	shl.b32 	%r294, %r332, 2;
	mov.u32 	%r295, s;
	add.s32 	%r338, %r295, %r294;
	neg.s32 	%r337, %r96;
$L__BB3_25:
	.pragma "nounroll";
	ld.shared.u32 	%r296, [%r338];
	mul.wide.u32 	%rd121, %r339, 4;
	add.s64 	%rd122, %rd2, %rd121;
	ld.global.u32 	%r297, [%rd122];
	mad.lo.s32 	%r341, %r297, %r296, %r341;
	add.s32 	%r339, %r339, %r30;
	add.s32 	%r338, %r338, 4;
	add.s32 	%r337, %r337, 1;
	setp.ne.s32 	%p18, %r337, 0;
	@%p18 bra 	$L__BB3_25;
$L__BB3_26:
	ld.param.u64 	%rd128, [_Z5prod2PiS_S_i_param_2];
	cvta.to.global.u64 	%rd123, %rd128;
	mov.u32 	%r298, %ntid.x;
	mad.lo.s32 	%r299, %r1, %r298, %r3;
	mul.wide.u32 	%rd124, %r299, 4;
	add.s64 	%rd125, %rd123, %rd124;
	st.global.u32 	[%rd125], %r341;
	ret;

}


// ===== COMPILED SASS (sm_100) =====

	.target	sm_100

	.elftype	@"ET_EXEC"


//--------------------- .note.nv.tkinfo           --------------------------
	.section	.note.nv.tkinfo,"",@"SHT_NOTE"
	.sectionflags	@"SHF_NOTE_NV_TKINFO"
	.tkinfo
        /*0018*/ 	.word	0x00000002
        /*0030*/ 	.string	""
        /*0030*/ 	.string	"ptxas"
        /*0030*/ 	.string	"Cuda compilation tools, release 13.0, V13.0.88"
        /*0030*/ 	.string	"Build cuda_13.0.r13.0/compiler.36424714_0"
        /*0030*/ 	.string	"-arch sm_100 -m 64 "



//--------------------- .note.nv.cuinfo           --------------------------
	.section	.note.nv.cuinfo,"",@"SHT_NOTE"
	.sectionflags	@"SHF_NOTE_NV_CUINFO"
        /*0018*/ 	.short	0x0002
        /*001a*/ 	.short	0x0064
        /*001c*/ 	.short	0x0082
	.zero		2


//--------------------- .nv.info                  --------------------------
	.section	.nv.info,"",@"SHT_CUDA_INFO"
	.align	4


	//----- nvinfo : EIATTR_REGCOUNT
	.align		4
        /*0000*/ 	.byte	0x04, 0x2f
        /*0002*/ 	.short	(.L_2 - .L_1)
	.align		4
.L_1:
        /*0004*/ 	.word	index@(_Z10initialisePi)
        /*0008*/ 	.word	0x00000008


	//----- nvinfo : EIATTR_FRAME_SIZE
	.align		4
.L_2:
        /*000c*/ 	.byte	0x04, 0x11
        /*000e*/ 	.short	(.L_4 - .L_3)
	.align		4
.L_3:
        /*0010*/ 	.word	index@(_Z10initialisePi)
        /*0014*/ 	.word	0x00000000


	//----- nvinfo : EIATTR_REGCOUNT
	.align		4
.L_4:
        /*0018*/ 	.byte	0x04, 0x2f
        /*001a*/ 	.short	(.L_6 - .L_5)
	.align		4
.L_5:
        /*001c*/ 	.word	index@(_Z5printPi)
        /*0020*/ 	.word	0x00000018


	//----- nvinfo : EIATTR_FRAME_SIZE
	.align		4
.L_6:
        /*0024*/ 	.byte	0x04, 0x11
        /*0026*/ 	.short	(.L_8 - .L_7)
	.align		4
.L_7:
        /*0028*/ 	.word	index@(_Z5printPi)
        /*002c*/ 	.word	0x00000008


	//----- nvinfo : EIATTR_REGCOUNT
	.align		4
.L_8:
        /*0030*/ 	.byte	0x04, 0x2f
        /*0032*/ 	.short	(.L_10 - .L_9)
	.align		4
.L_9:
        /*0034*/ 	.word	index@(_Z5prod1PiS_S_i)
        /*0038*/ 	.word	0x00000020


	//----- nvinfo : EIATTR_FRAME_SIZE
	.align		4
.L_10:
        /*003c*/ 	.byte	0x04, 0x11
        /*003e*/ 	.short	(.L_12 - .L_11)
	.align		4
.L_11:
        /*0040*/ 	.word	index@(_Z5prod1PiS_S_i)
        /*0044*/ 	.word	0x00000000


	//----- nvinfo : EIATTR_REGCOUNT
	.align		4
.L_12:
        /*0048*/ 	.byte	0x04, 0x2f
        /*004a*/ 	.short	(.L_14 - .L_13)
	.align		4
.L_13:
        /*004c*/ 	.word	index@(_Z5prod2PiS_S_i)
        /*0050*/ 	.word	0x00000020


	//----- nvinfo : EIATTR_FRAME_SIZE
	.align		4
.L_14:
        /*0054*/ 	.byte	0x04, 0x11
        /*0056*/ 	.short	(.L_16 - .L_15)
	.align		4
.L_15:
        /*0058*/ 	.word	index@(_Z5prod2PiS_S_i)
        /*005c*/ 	.word	0x00000000


	//----- nvinfo : EIATTR_MIN_STACK_SIZE
	.align		4
.L_16:
        /*0060*/ 	.byte	0x04, 0x12
        /*0062*/ 	.short	(.L_18 - .L_17)
	.align		4
.L_17:
        /*0064*/ 	.word	index@(_Z5prod2PiS_S_i)
        /*0068*/ 	.word	0x00000000


	//----- nvinfo : EIATTR_MIN_STACK_SIZE
	.align		4
.L_18:
        /*006c*/ 	.byte	0x04, 0x12
        /*006e*/ 	.short	(.L_20 - .L_19)
	.align		4
.L_19:
        /*0070*/ 	.word	index@(_Z5prod1PiS_S_i)
        /*0074*/ 	.word	0x00000000


	//----- nvinfo : EIATTR_MIN_STACK_SIZE
	.align		4
.L_20:
        /*0078*/ 	.byte	0x04, 0x12
        /*007a*/ 	.short	(.L_22 - .L_21)
	.align		4
.L_21:
        /*007c*/ 	.word	index@(_Z5printPi)
        /*0080*/ 	.word	0x00000008


	//----- nvinfo : EIATTR_MIN_STACK_SIZE
	.align		4
.L_22:
        /*0084*/ 	.byte	0x04, 0x12
        /*0086*/ 	.short	(.L_24 - .L_23)
	.align		4
.L_23:
        /*0088*/ 	.word	index@(_Z10initialisePi)
        /*008c*/ 	.word	0x00000000
.L_24:


//--------------------- .nv.compat                --------------------------
	.section	.nv.compat,"",@"SHT_CUDA_COMPAT_INFO"
	.align	4
        /*0000*/ 	.byte	0x02, 0x09, 0x00, 0x00, 0x02, 0x02, 0x01, 0x00, 0x02, 0x05, 0x05, 0x00, 0x03, 0x07, 0x01, 0x01
        /*0010*/ 	.byte	0x02, 0x03, 0x00, 0x00, 0x02, 0x06, 0x01, 0x00, 0x04, 0x0b, 0x08, 0x00, 0x09, 0x00, 0x00, 0x00
        /*0020*/ 	.byte	0x00, 0x00, 0x00, 0x00


//--------------------- .nv.info._Z5prod2PiS_S_i  --------------------------
	.section	.nv.info._Z5prod2PiS_S_i,"",@"SHT_CUDA_INFO"
	.sectionflags	@""
	.align	4


	//----- nvinfo : EIATTR_CUDA_API_VERSION
	.align		4
        /*0000*/ 	.byte	0x04, 0x37
        /*0002*/ 	.short	(.L_26 - .L_25)
.L_25:
        /*0004*/ 	.word	0x00000082


	//----- nvinfo : EIATTR_KPARAM_INFO
	.align		4
.L_26:
        /*0008*/ 	.byte	0x04, 0x17
        /*000a*/ 	.short	(.L_28 - .L_27)
.L_27:
        /*000c*/ 	.word	0x00000000
        /*0010*/ 	.short	0x0003
        /*0012*/ 	.short	0x0018
        /*0014*/ 	.byte	0x00, 0xf0, 0x11, 0x00


	//----- nvinfo : EIATTR_KPARAM_INFO
	.align		4
.L_28:
        /*0018*/ 	.byte	0x04, 0x17
        /*001a*/ 	.short	(.L_30 - .L_29)
.L_29:
        /*001c*/ 	.word	0x00000000
        /*0020*/ 	.short	0x0002
        /*0022*/ 	.short	0x0010
        /*0024*/ 	.byte	0x00, 0xf5, 0x21, 0x00


	//----- nvinfo : EIATTR_KPARAM_INFO
	.align		4
.L_30:
        /*0028*/ 	.byte	0x04, 0x17
        /*002a*/ 	.short	(.L_32 - .L_31)
.L_31:
        /*002c*/ 	.word	0x00000000
        /*0030*/ 	.short	0x0001
        /*0032*/ 	.short	0x0008
        /*0034*/ 	.byte	0x00, 0xf5, 0x21, 0x00


	//----- nvinfo : EIATTR_KPARAM_INFO
	.align		4
.L_32:
        /*0038*/ 	.byte	0x04, 0x17
        /*003a*/ 	.short	(.L_34 - .L_33)
.L_33:
        /*003c*/ 	.word	0x00000000
        /*0040*/ 	.short	0x0000
        /*0042*/ 	.short	0x0000
        /*0044*/ 	.byte	0x00, 0xf5, 0x21, 0x00


	//----- nvinfo : EIATTR_SPARSE_MMA_MASK
	.align		4
.L_34:
        /*0048*/ 	.byte	0x03, 0x50
        /*004a*/ 	.short	0x0000


	//----- nvinfo : EIATTR_MAXREG_COUNT
	.align		4
        /*004c*/ 	.byte	0x03, 0x1b
        /*004e*/ 	.short	0x00ff


	//----- nvinfo : EIATTR_NUM_BARRIERS
	.align		4
        /*0050*/ 	.byte	0x02, 0x4c
        /*0052*/ 	.byte	0x01
	.zero		1


	//----- nvinfo : EIATTR_MERCURY_ISA_VERSION
	.align		4
        /*0054*/ 	.byte	0x03, 0x5f
        /*0056*/ 	.short	0x0101


	//----- nvinfo : EIATTR_VRC_CTA_INIT_COUNT
	.align		4
        /*0058*/ 	.byte	0x02, 0x4a
	.zero		1
	.zero		1


	//----- nvinfo : EIATTR_EXIT_INSTR_OFFSETS
	.align		4
        /*005c*/ 	.byte	0x04, 0x1c
        /*005e*/ 	.short	(.L_36 - .L_35)


	//   ....[0]....
.L_35:
        /*0060*/ 	.word	0x00001640


	//----- nvinfo : EIATTR_CBANK_PARAM_SIZE
	.align		4
.L_36:
        /*0064*/ 	.byte	0x03, 0x19
        /*0066*/ 	.short	0x001c


	//----- nvinfo : EIATTR_PARAM_CBANK
	.align		4
        /*0068*/ 	.byte	0x04, 0x0a
        /*006a*/ 	.short	(.L_38 - .L_37)
	.align		4
.L_37:
        /*006c*/ 	.word	index@(.nv.constant0._Z5prod2PiS_S_i)
        /*0070*/ 	.short	0x0380
        /*0072*/ 	.short	0x001c


	//----- nvinfo : EIATTR_SW_WAR
	.align		4
.L_38:
        /*0074*/ 	.byte	0x04, 0x36
        /*0076*/ 	.short	(.L_40 - .L_39)
.L_39:
        /*0078*/ 	.word	0x00000008
.L_40:


//--------------------- .nv.info._Z5prod1PiS_S_i  --------------------------
	.section	.nv.info._Z5prod1PiS_S_i,"",@"SHT_CUDA_INFO"
	.sectionflags	@""
	.align	4


	//----- nvinfo : EIATTR_CUDA_API_VERSION
	.align		4
        /*0000*/ 	.byte	0x04, 0x37
        /*0002*/ 	.short	(.L_42 - .L_41)
.L_41:
        /*0004*/ 	.word	0x00000082


	//----- nvinfo : EIATTR_KPARAM_INFO
	.align		4
.L_42:
        /*0008*/ 	.byte	0x04, 0x17
        /*000a*/ 	.short	(.L_44 - .L_43)
.L_43:
        /*000c*/ 	.word	0x00000000
        /*0010*/ 	.short	0x0003
        /*0012*/ 	.short	0x0018
        /*0014*/ 	.byte	0x00, 0xf0, 0x11, 0x00


	//----- nvinfo : EIATTR_KPARAM_INFO
	.align		4
.L_44:
        /*0018*/ 	.byte	0x04, 0x17
        /*001a*/ 	.short	(.L_46 - .L_45)
.L_45:
        /*001c*/ 	.word	0x00000000
        /*0020*/ 	.short	0x0002
        /*0022*/ 	.short	0x0010
        /*0024*/ 	.byte	0x00, 0xf5, 0x21, 0x00


	//----- nvinfo : EIATTR_KPARAM_INFO
	.align		4
.L_46:
        /*0028*/ 	.byte	0x04, 0x17
        /*002a*/ 	.short	(.L_48 - .L_47)
.L_47:
        /*002c*/ 	.word	0x00000000
        /*0030*/ 	.short	0x0001
        /*0032*/ 	.short	0x0008
        /*0034*/ 	.byte	0x00, 0xf5, 0x21, 0x00


	//----- nvinfo : EIATTR_KPARAM_INFO
	.align		4
.L_48:
        /*0038*/ 	.byte	0x04, 0x17
        /*003a*/ 	.short	(.L_50 - .L_49)
.L_49:
        /*003c*/ 	.word	0x00000000
        /*0040*/ 	.short	0x0000
        /*0042*/ 	.short	0x0000
        /*0044*/ 	.byte	0x00, 0xf5, 0x21, 0x00


	//----- nvinfo : EIATTR_SPARSE_MMA_MASK
	.align		4
.L_50:
        /*0048*/ 	.byte	0x03, 0x50
        /*004a*/ 	.short	0x0000


	//----- nvinfo : EIATTR_MAXREG_COUNT
	.align		4
        /*004c*/ 	.byte	0x03, 0x1b
        /*004e*/ 	.short	0x00ff


	//----- nvinfo : EIATTR_NUM_BARRIERS
	.align		4
        /*0050*/ 	.byte	0x02, 0x4c
        /*0052*/ 	.byte	0x01
	.zero		1


	//----- nvinfo : EIATTR_MERCURY_ISA_VERSION
	.align		4
        /*0054*/ 	.byte	0x03, 0x5f
        /*0056*/ 	.short	0x0101


	//----- nvinfo : EIATTR_VRC_CTA_INIT_COUNT
	.align		4
        /*0058*/ 	.byte	0x02, 0x4a
	.zero		1
	.zero		1


	//----- nvinfo : EIATTR_EXIT_INSTR_OFFSETS
	.align		4
        /*005c*/ 	.byte	0x04, 0x1c
        /*005e*/ 	.short	(.L_52 - .L_51)


	//   ....[0]....
.L_51:
        /*0060*/ 	.word	0x00001510


	//----- nvinfo : EIATTR_CBANK_PARAM_SIZE
	.align		4
.L_52:
        /*0064*/ 	.byte	0x03, 0x19
        /*0066*/ 	.short	0x001c


	//----- nvinfo : EIATTR_PARAM_CBANK
	.align		4
        /*0068*/ 	.byte	0x04, 0x0a
        /*006a*/ 	.short	(.L_54 - .L_53)
	.align		4
.L_53:
        /*006c*/ 	.word	index@(.nv.constant0._Z5prod1PiS_S_i)
        /*0070*/ 	.short	0x0380
        /*0072*/ 	.short	0x001c


	//----- nvinfo : EIATTR_SW_WAR
	.align		4
.L_54:
        /*0074*/ 	.byte	0x04, 0x36
        /*0076*/ 	.short	(.L_56 - .L_55)
.L_55:
        /*0078*/ 	.word	0x00000008
.L_56:


//--------------------- .nv.info._Z5printPi       --------------------------
	.section	.nv.info._Z5printPi,"",@"SHT_CUDA_INFO"
	.sectionflags	@""
	.align	4


	//----- nvinfo : EIATTR_CUDA_API_VERSION
	.align		4
        /*0000*/ 	.byte	0x04, 0x37
        /*0002*/ 	.short	(.L_58 - .L_57)
.L_57:
        /*0004*/ 	.word	0x00000082


	//----- nvinfo : EIATTR_KPARAM_INFO
	.align		4
.L_58:
        /*0008*/ 	.byte	0x04, 0x17
        /*000a*/ 	.short	(.L_60 - .L_59)
.L_59:
        /*000c*/ 	.word	0x00000000
        /*0010*/ 	.short	0x0000
        /*0012*/ 	.short	0x0000
        /*0014*/ 	.byte	0x00, 0xf5, 0x21, 0x00


	//----- nvinfo : EIATTR_SPARSE_MMA_MASK
	.align		4
.L_60:
        /*0018*/ 	.byte	0x03, 0x50
        /*001a*/ 	.short	0x0000


	//----- nvinfo : EIATTR_MAXREG_COUNT
	.align		4
        /*001c*/ 	.byte	0x03, 0x1b
        /*001e*/ 	.short	0x00ff


	//----- nvinfo : EIATTR_EXTERNS
	.align		4
        /*0020*/ 	.byte	0x04, 0x0f
        /*0022*/ 	.short	(.L_62 - .L_61)


	//   ....[0]....
	.align		4
.L_61:
        /*0024*/ 	.word	index@(vprintf)


	//----- nvinfo : EIATTR_MERCURY_ISA_VERSION
	.align		4
.L_62:
        /*0028*/ 	.byte	0x03, 0x5f
        /*002a*/ 	.short	0x0101


	//----- nvinfo : EIATTR_VRC_CTA_INIT_COUNT
	.align		4
        /*002c*/ 	.byte	0x02, 0x4a
	.zero		1
	.zero		1


	//----- nvinfo : EIATTR_SYSCALL_OFFSETS
	.align		4
        /*0030*/ 	.byte	0x04, 0x46
        /*0032*/ 	.short	(.L_64 - .L_63)


	//   ....[0]....
.L_63:
        /*0034*/ 	.word	0x00000120


	//----- nvinfo : EIATTR_EXIT_INSTR_OFFSETS
	.align		4
.L_64:
        /*0038*/ 	.byte	0x04, 0x1c
        /*003a*/ 	.short	(.L_66 - .L_65)


	//   ....[0]....
.L_65:
        /*003c*/ 	.word	0x00000130


	//----- nvinfo : EIATTR_CBANK_PARAM_SIZE
	.align		4
.L_66:
        /*0040*/ 	.byte	0x03, 0x19
        /*0042*/ 	.short	0x0008


	//----- nvinfo : EIATTR_PARAM_CBANK
	.align		4
        /*0044*/ 	.byte	0x04, 0x0a
        /*0046*/ 	.short	(.L_68 - .L_67)
	.align		4
.L_67:
        /*0048*/ 	.word	index@(.nv.constant0._Z5printPi)
        /*004c*/ 	.short	0x0380
        /*004e*/ 	.short	0x0008


	//----- nvinfo : EIATTR_SW_WAR
	.align		4
.L_68:
        /*0050*/ 	.byte	0x04, 0x36
        /*0052*/ 	.short	(.L_70 - .L_69)
.L_69:
        /*0054*/ 	.word	0x00000008
.L_70:


//--------------------- .nv.info._Z10initialisePi --------------------------
	.section	.nv.info._Z10initialisePi,"",@"SHT_CUDA_INFO"
	.sectionflags	@""
	.align	4


	//----- nvinfo : EIATTR_CUDA_API_VERSION
	.align		4
        /*0000*/ 	.byte	0x04, 0x37
        /*0002*/ 	.short	(.L_72 - .L_71)
.L_71:
        /*0004*/ 	.word	0x00000082


	//----- nvinfo : EIATTR_KPARAM_INFO
	.align		4
.L_72:
        /*0008*/ 	.byte	0x04, 0x17
        /*000a*/ 	.short	(.L_74 - .L_73)
.L_73:
        /*000c*/ 	.word	0x00000000
        /*0010*/ 	.short	0x0000
        /*0012*/ 	.short	0x0000
        /*0014*/ 	.byte	0x00, 0xf5, 0x21, 0x00


	//----- nvinfo : EIATTR_SPARSE_MMA_MASK
	.align		4
.L_74:
        /*0018*/ 	.byte	0x03, 0x50
        /*001a*/ 	.short	0x0000


	//----- nvinfo : EIATTR_MAXREG_COUNT
	.align		4
        /*001c*/ 	.byte	0x03, 0x1b
        /*001e*/ 	.short	0x00ff


	//----- nvinfo : EIATTR_MERCURY_ISA_VERSION
	.align		4
        /*0020*/ 	.byte	0x03, 0x5f
        /*0022*/ 	.short	0x0101


	//----- nvinfo : EIATTR_VRC_CTA_INIT_COUNT
	.align		4
        /*0024*/ 	.byte	0x02, 0x4a
	.zero		1
	.zero		1


	//----- nvinfo : EIATTR_EXIT_INSTR_OFFSETS
	.align		4
        /*0028*/ 	.byte	0x04, 0x1c
        /*002a*/ 	.short	(.L_76 - .L_75)


	//   ....[0]....
.L_75:
        /*002c*/ 	.word	0x00000060


	//----- nvinfo : EIATTR_CBANK_PARAM_SIZE
	.align		4
.L_76:
        /*0030*/ 	.byte	0x03, 0x19
        /*0032*/ 	.short	0x0008


	//----- nvinfo : EIATTR_PARAM_CBANK
	.align		4
        /*0034*/ 	.byte	0x04, 0x0a
        /*0036*/ 	.short	(.L_78 - .L_77)
	.align		4
.L_77:
        /*0038*/ 	.word	index@(.nv.constant0._Z10initialisePi)
        /*003c*/ 	.short	0x0380
        /*003e*/ 	.short	0x0008


	//----- nvinfo : EIATTR_SW_WAR
	.align		4
.L_78:
        /*0040*/ 	.byte	0x04, 0x36
        /*0042*/ 	.short	(.L_80 - .L_79)
.L_79:
        /*0044*/ 	.word	0x00000008
.L_80:


//--------------------- .nv.callgraph             --------------------------
	.section	.nv.callgraph,"",@"SHT_CUDA_CALLGRAPH"
	.align	4
	.sectionentsize	8
	.align		4
        /*0000*/ 	.word	0x00000000
	.align		4
        /*0004*/ 	.word	0xffffffff
	.align		4
        /*0008*/ 	.word	index@(_Z5printPi)
	.align		4
        /*000c*/ 	.word	index@(vprintf)
	.align		4
        /*0010*/ 	.word	0x00000000
	.align		4
        /*0014*/ 	.word	0xfffffffe
	.align		4
        /*0018*/ 	.word	0x00000000
	.align		4
        /*001c*/ 	.word	0xfffffffd
	.align		4
        /*0020*/ 	.word	0x00000000
	.align		4
        /*0024*/ 	.word	0xfffffffc


//--------------------- .nv.constant4             --------------------------
	.section	.nv.constant4,"a",@progbits
	.align	8
	.align		8
.nv.constant4:
        /*0000*/ 	.dword	$str
	.align		8
        /*0008*/ 	.dword	vprintf


//--------------------- .text._Z5prod2PiS_S_i     --------------------------
	.section	.text._Z5prod2PiS_S_i,"ax",@progbits
	.align	128
        .global         _Z5prod2PiS_S_i
        .type           _Z5prod2PiS_S_i,@function
        .size           _Z5prod2PiS_S_i,(.L_x_29 - _Z5prod2PiS_S_i)
        .other          _Z5prod2PiS_S_i,@"STO_CUDA_ENTRY STV_DEFAULT"
_Z5prod2PiS_S_i:
.text._Z5prod2PiS_S_i:
[----:B------:R-:W-:Y:S08]  /*0000*/  LDC R1, c[0x0][0x37c] ;  /* 0x0000df00ff017b82 */ /* 0x000ff00000000800 */
[----:B------:R-:W0:Y:S01]  /*0010*/  LDC R3, c[0x0][0x398] ;  /* 0x0000e600ff037b82 */ /* 0x000e220000000800 */
[----:B------:R-:W1:Y:S01]  /*0020*/  S2R R2, SR_CTAID.X ;  /* 0x0000000000027919 */ /* 0x000e620000002500 */
[----:B------:R-:W2:Y:S01]  /*0030*/  LDCU.64 UR6, c[0x0][0x358] ;  /* 0x00006b00ff0677ac */ /* 0x000ea20008000a00 */
[----:B0-----:R-:W-:-:S13]  /*0040*/  ISETP.GE.AND P0, PT, R3, 0x1, PT ;  /* 0x000000010300780c */ /* 0x001fda0003f06270 */
[----:B-12---:R-:W-:Y:S05]  /*0050*/  @!P0 BRA `(.L_x_0) ;  /* 0x0000000800488947 */ /* 0x006fea0003800000 */
[C---:B------:R-:W-:Y:S01]  /*0060*/  ISETP.GE.U32.AND P2, PT, R3.reuse, 0x10, PT ;  /* 0x000000100300780c */ /* 0x040fe20003f46070 */
[----:B------:R-:W-:Y:S01]  /*0070*/  HFMA2 R20, -RZ, RZ, 0, 0 ;  /* 0x00000000ff147431 */ /* 0x000fe200000001ff */
[----:B------:R-:W-:-:S04]  /*0080*/  LOP3.LUT R0, R3, 0xf, RZ, 0xc0, !PT ;  /* 0x0000000f03007812 */ /* 0x000fc800078ec0ff */
[----:B------:R-:W-:-:S07]  /*0090*/  ISETP.NE.AND P1, PT, R0, RZ, PT ;  /* 0x000000ff0000720c */ /* 0x000fce0003f25270 */
[----:B------:R-:W-:Y:S06]  /*00a0*/  @!P2 BRA `(.L_x_1) ;  /* 0x000000040000a947 */ /* 0x000fec0003800000 */
[----:B------:R-:W0:Y:S01]  /*00b0*/  S2UR UR5, SR_CgaCtaId ;  /* 0x00000000000579c3 */ /* 0x000e220000008800 */
[----:B------:R-:W-:Y:S01]  /*00c0*/  LOP3.LUT R20, R3, 0x7ffffff0, RZ, 0xc0, !PT ;  /* 0x7ffffff003147812 */ /* 0x000fe200078ec0ff */
[----:B------:R-:W-:Y:S01]  /*00d0*/  UMOV UR4, 0x400 ;  /* 0x0000040000047882 */ /* 0x000fe20000000000 */
[----:B------:R-:W-:Y:S02]  /*00e0*/  IMAD R21, R2, R3, 0x7 ;  /* 0x0000000702157424 */ /* 0x000fe400078e0203 */
[----:B------:R-:W-:Y:S01]  /*00f0*/  IADD3 R26, PT, PT, -R20, RZ, RZ ;  /* 0x000000ff141a7210 */ /* 0x000fe20007ffe1ff */
[----:B0-----:R-:W-:-:S04]  /*0100*/  ULEA UR4, UR5, UR4, 0x18 ;  /* 0x0000000405047291 */ /* 0x001fc8000f8ec0ff */
[----:B------:R-:W-:-:S12]  /*0110*/  UIADD3 UR4, UPT, UPT, UR4, 0x20, URZ ;  /* 0x0000002004047890 */ /* 0x000fd8000fffe0ff */
.L_x_2:
[----:B0-----:R-:W0:Y:S01]  /*0120*/  LDC.64 R22, c[0x0][0x380] ;  /* 0x0000e000ff167b82 */ /* 0x001e220000000a00 */
[C---:B------:R-:W-:Y:S02]  /*0130*/  IADD3 R7, PT, PT, R21.reuse, -0x7, RZ ;  /* 0xfffffff915077810 */ /* 0x040fe40007ffe0ff */
[C---:B------:R-:W-:Y:S02]  /*0140*/  IADD3 R15, PT, PT, R21.reuse, -0x5, RZ ;  /* 0xfffffffb150f7810 */ /* 0x040fe40007ffe0ff */
[C---:B------:R-:W-:Y:S02]  /*0150*/  IADD3 R17, PT, PT, R21.reuse, -0x4, RZ ;  /* 0xfffffffc15117810 */ /* 0x040fe40007ffe0ff */
[C---:B------:R-:W-:Y:S02]  /*0160*/  IADD3 R11, PT, PT, R21.reuse, -0x6, RZ ;  /* 0xfffffffa150b7810 */ /* 0x040fe40007ffe0ff */
[C---:B------:R-:W-:Y:S02]  /*0170*/  IADD3 R25, PT, PT, R21.reuse, -0x1, RZ ;  /* 0xffffffff15197810 */ /* 0x040fe40007ffe0ff */
[----:B------:R-:W-:-:S02]  /*0180*/  IADD3 R9, PT, PT, R21, -0x3, RZ ;  /* 0xfffffffd15097810 */ /* 0x000fc40007ffe0ff */
[C---:B------:R-:W-:Y:S02]  /*0190*/  IADD3 R13, PT, PT, R21.reuse, -0x2, RZ ;  /* 0xfffffffe150d7810 */ /* 0x040fe40007ffe0ff */
[----:B------:R-:W-:Y:S01]  /*01a0*/  IADD3 R27, PT, PT, R21, 0x2, RZ ;  /* 0x00000002151b7810 */ /* 0x000fe20007ffe0ff */
[----:B0-----:R-:W-:-:S04]  /*01b0*/  IMAD.WIDE.U32 R6, R7, 0x4, R22 ;  /* 0x0000000407067825 */ /* 0x001fc800078e0016 */
[--C-:B------:R-:W-:Y:S01]  /*01c0*/  IMAD.WIDE.U32 R14, R15, 0x4, R22.reuse ;  /* 0x000000040f0e7825 */ /* 0x100fe200078e0016 */
[----:B------:R-:W2:Y:S03]  /*01d0*/  LDG.E R4, desc[UR6][R6.64] ;  /* 0x0000000606047981 */ /* 0x000ea6000c1e1900 */
[----:B------:R-:W-:-:S04]  /*01e0*/  IMAD.WIDE.U32 R16, R17, 0x4, R22 ;  /* 0x0000000411107825 */ /* 0x000fc800078e0016 */
[--C-:B------:R-:W-:Y:S01]  /*01f0*/  IMAD.WIDE.U32 R10, R11, 0x4, R22.reuse ;  /* 0x000000040b0a7825 */ /* 0x100fe200078e0016 */
[----:B------:R0:W2:Y:S03]  /*0200*/  LDG.E R6, desc[UR6][R14.64] ;  /* 0x000000060e067981 */ /* 0x0000a6000c1e1900 */
[--C-:B------:R-:W-:Y:S01]  /*0210*/  IMAD.WIDE.U32 R24, R25, 0x4, R22.reuse ;  /* 0x0000000419187825 */ /* 0x100fe200078e0016 */
[----:B------:R1:W2:Y:S03]  /*0220*/  LDG.E R7, desc[UR6][R16.64] ;  /* 0x0000000610077981 */ /* 0x0002a6000c1e1900 */
[C---:B------:R-:W-:Y:S01]  /*0230*/  IMAD.WIDE.U32 R18, R21.reuse, 0x4, R22 ;  /* 0x0000000415127825 */ /* 0x040fe200078e0016 */
[----:B------:R-:W2:Y:S03]  /*0240*/  LDG.E R5, desc[UR6][R10.64] ;  /* 0x000000060a057981 */ /* 0x000ea6000c1e1900 */
[----:B0-----:R-:W-:-:S02]  /*0250*/  VIADD R15, R21, 0x3 ;  /* 0x00000003150f7836 */ /* 0x001fc40000000000 */
[----:B------:R-:W-:Y:S01]  /*0260*/  IMAD.WIDE.U32 R8, R9, 0x4, R22 ;  /* 0x0000000409087825 */ /* 0x000fe200078e0016 */
[----:B-1----:R-:W-:-:S03]  /*0270*/  IADD3 R17, PT, PT, R21, 0x4, RZ ;  /* 0x0000000415117810 */ /* 0x002fc60007ffe0ff */
[--C-:B------:R-:W-:Y:S01]  /*0280*/  IMAD.WIDE.U32 R14, R15, 0x4, R22.reuse ;  /* 0x000000040f0e7825 */ /* 0x100fe200078e0016 */
[----:B------:R0:W3:Y:S03]  /*0290*/  LDG.E R10, desc[UR6][R24.64] ;  /* 0x00000006180a7981 */ /* 0x0000e6000c1e1900 */
[--C-:B------:R-:W-:Y:S01]  /*02a0*/  IMAD.WIDE.U32 R12, R13, 0x4, R22.reuse ;  /* 0x000000040d0c7825 */ /* 0x100fe200078e0016 */
[----:B------:R1:W3:Y:S03]  /*02b0*/  LDG.E R11, desc[UR6][R18.64] ;  /* 0x00000006120b7981 */ /* 0x0002e6000c1e1900 */
[----:B------:R-:W-:Y:S01]  /*02c0*/  IMAD.WIDE.U32 R16, R17, 0x4, R22 ;  /* 0x0000000411107825 */ /* 0x000fe200078e0016 */
[----:B------:R-:W3:Y:S01]  /*02d0*/  LDG.E R8, desc[UR6][R8.64] ;  /* 0x0000000608087981 */ /* 0x000ee2000c1e1900 */
[----:B0-----:R-:W-:-:S03]  /*02e0*/  IADD3 R25, PT, PT, R21, 0x5, RZ ;  /* 0x0000000515197810 */ /* 0x001fc60007ffe0ff */
[----:B------:R-:W4:Y:S01]  /*02f0*/  LDG.E R14, desc[UR6][R14.64] ;  /* 0x000000060e0e7981 */ /* 0x000f22000c1e1900 */
[--C-:B-1----:R-:W-:Y:S01]  /*0300*/  IMAD.WIDE.U32 R18, R27, 0x4, R22.reuse ;  /* 0x000000041b127825 */ /* 0x102fe200078e0016 */
[----:B------:R-:W-:Y:S02]  /*0310*/  IADD3 R29, PT, PT, R21, 0x1, RZ ;  /* 0x00000001151d7810 */ /* 0x000fe40007ffe0ff */
[----:B------:R-:W3:Y:S01]  /*0320*/  LDG.E R9, desc[UR6][R12.64] ;  /* 0x000000060c097981 */ /* 0x000ee2000c1e1900 */
[----:B------:R-:W-:Y:S01]  /*0330*/  IMAD.WIDE.U32 R24, R25, 0x4, R22 ;  /* 0x0000000419187825 */ /* 0x000fe200078e0016 */
[C---:B------:R-:W-:Y:S02]  /*0340*/  IADD3 R27, PT, PT, R21.reuse, 0x8, RZ ;  /* 0x00000008151b7810 */ /* 0x040fe40007ffe0ff */
[----:B------:R0:W4:Y:S04]  /*0350*/  LDG.E R15, desc[UR6][R16.64] ;  /* 0x00000006100f7981 */ /* 0x000128000c1e1900 */
[----:B------:R1:W4:Y:S01]  /*0360*/  LDG.E R13, desc[UR6][R18.64] ;  /* 0x00000006120d7981 */ /* 0x000322000c1e1900 */
[----:B0-----:R-:W-:-:S03]  /*0370*/  IADD3 R17, PT, PT, R21, 0x7, RZ ;  /* 0x0000000715117810 */ /* 0x001fc60007ffe0ff */
[----:B------:R0:W5:Y:S01]  /*0380*/  LDG.E R16, desc[UR6][R24.64] ;  /* 0x0000000618107981 */ /* 0x000162000c1e1900 */
[----:B-1----:R-:W-:Y:S01]  /*0390*/  IADD3 R19, PT, PT, R21, 0x6, RZ ;  /* 0x0000000615137810 */ /* 0x002fe20007ffe0ff */
[----:B------:R-:W-:-:S04]  /*03a0*/  IMAD.WIDE.U32 R28, R29, 0x4, R22 ;  /* 0x000000041d1c7825 */ /* 0x000fc800078e0016 */
[--C-:B------:R-:W-:Y:S01]  /*03b0*/  IMAD.WIDE.U32 R18, R19, 0x4, R22.reuse ;  /* 0x0000000413127825 */ /* 0x100fe200078e0016 */
[----:B------:R-:W4:Y:S03]  /*03c0*/  LDG.E R12, desc[UR6][R28.64] ;  /* 0x000000061c0c7981 */ /* 0x000f26000c1e1900 */
[--C-:B0-----:R-:W-:Y:S02]  /*03d0*/  IMAD.WIDE.U32 R24, R17, 0x4, R22.reuse ;  /* 0x0000000411187825 */ /* 0x101fe400078e0016 */
[----:B------:R-:W5:Y:S02]  /*03e0*/  LDG.E R17, desc[UR6][R18.64] ;  /* 0x0000000612117981 */ /* 0x000f64000c1e1900 */
[----:B------:R-:W-:Y:S02]  /*03f0*/  IMAD.WIDE.U32 R22, R27, 0x4, R22 ;  /* 0x000000041b167825 */ /* 0x000fe400078e0016 */
[----:B------:R-:W5:Y:S04]  /*0400*/  LDG.E R18, desc[UR6][R24.64] ;  /* 0x0000000618127981 */ /* 0x000f68000c1e1900 */
[----:B------:R-:W5:Y:S01]  /*0410*/  LDG.E R19, desc[UR6][R22.64] ;  /* 0x0000000616137981 */ /* 0x000f62000c1e1900 */
[----:B------:R-:W-:-:S04]  /*0420*/  IADD3 R26, PT, PT, R26, 0x10, RZ ;  /* 0x000000101a1a7810 */ /* 0x000fc80007ffe0ff */
[----:B------:R-:W-:Y:S02]  /*0430*/  ISETP.NE.AND P2, PT, R26, RZ, PT ;  /* 0x000000ff1a00720c */ /* 0x000fe40003f45270 */
[----:B------:R-:W-:Y:S01]  /*0440*/  IADD3 R21, PT, PT, R21, 0x10, RZ ;  /* 0x0000001015157810 */ /* 0x000fe20007ffe0ff */
[----:B--2---:R0:W-:Y:S04]  /*0450*/  STS.128 [UR4+-0x20], R4 ;  /* 0xffffe004ff007988 */ /* 0x0041e80008000c04 */
[----:B---3--:R0:W-:Y:S04]  /*0460*/  STS.128 [UR4+-0x10], R8 ;  /* 0xfffff008ff007988 */ /* 0x0081e80008000c04 */
[----:B----4-:R0:W-:Y:S04]  /*0470*/  STS.128 [UR4], R12 ;  /* 0x0000000cff007988 */ /* 0x0101e80008000c04 */
[----:B-----5:R0:W-:Y:S01]  /*0480*/  STS.128 [UR4+0x10], R16 ;  /* 0x00001010ff007988 */ /* 0x0201e20008000c04 */
[----:B------:R-:W-:Y:S01]  /*0490*/  UIADD3 UR4, UPT, UPT, UR4, 0x40, URZ ;  /* 0x0000004004047890 */ /* 0x000fe2000fffe0ff */
[----:B------:R-:W-:Y:S11]  /*04a0*/  @P2 BRA `(.L_x_2) ;  /* 0xfffffffc001c2947 */ /* 0x000ff6000383ffff */
.L_x_1:
[----:B------:R-:W-:Y:S05]  /*04b0*/  @!P1 BRA `(.L_x_0) ;  /* 0x0000000400309947 */ /* 0x000fea0003800000 */
[----:B------:R-:W-:Y:S02]  /*04c0*/  ISETP.GE.U32.AND P1, PT, R0, 0x8, PT ;  /* 0x000000080000780c */ /* 0x000fe40003f26070 */
[----:B------:R-:W-:-:S04]  /*04d0*/  LOP3.LUT R21, R3, 0x7, RZ, 0xc0, !PT ;  /* 0x0000000703157812 */ /* 0x000fc800078ec0ff */
[----:B------:R-:W-:-:S07]  /*04e0*/  ISETP.NE.AND P2, PT, R21, RZ, PT ;  /* 0x000000ff1500720c */ /* 0x000fce0003f45270 */
[----:B------:R-:W-:Y:S06]  /*04f0*/  @!P1 BRA `(.L_x_3) ;  /* 0x0000000000809947 */ /* 0x000fec0003800000 */
[----:B0-----:R-:W0:Y:S01]  /*0500*/  LDC.64 R16, c[0x0][0x380] ;  /* 0x0000e000ff107b82 */ /* 0x001e220000000a00 */
[----:B------:R-:W-:-:S04]  /*0510*/  IMAD R25, R2, R3, R20 ;  /* 0x0000000302197224 */ /* 0x000fc800078e0214 */
[C---:B------:R-:W-:Y:S01]  /*0520*/  VIADD R19, R25.reuse, 0x3 ;  /* 0x0000000319137836 */ /* 0x040fe20000000000 */
[C---:B------:R-:W-:Y:S02]  /*0530*/  IADD3 R27, PT, PT, R25.reuse, 0x1, RZ ;  /* 0x00000001191b7810 */ /* 0x040fe40007ffe0ff */
[C---:B------:R-:W-:Y:S02]  /*0540*/  IADD3 R29, PT, PT, R25.reuse, 0x2, RZ ;  /* 0x00000002191d7810 */ /* 0x040fe40007ffe0ff */
[C---:B------:R-:W-:Y:S02]  /*0550*/  IADD3 R23, PT, PT, R25.reuse, 0x4, RZ ;  /* 0x0000000419177810 */ /* 0x040fe40007ffe0ff */
[C---:B------:R-:W-:Y:S02]  /*0560*/  IADD3 R13, PT, PT, R25.reuse, 0x5, RZ ;  /* 0x00000005190d7810 */ /* 0x040fe40007ffe0ff */
[C---:B------:R-:W-:Y:S02]  /*0570*/  IADD3 R15, PT, PT, R25.reuse, 0x6, RZ ;  /* 0x00000006190f7810 */ /* 0x040fe40007ffe0ff */
[C---:B------:R-:W-:Y:S01]  /*0580*/  IADD3 R5, PT, PT, R25.reuse, 0x7, RZ ;  /* 0x0000000719057810 */ /* 0x040fe20007ffe0ff */
[----:B0-----:R-:W-:-:S04]  /*0590*/  IMAD.WIDE.U32 R24, R25, 0x4, R16 ;  /* 0x0000000419187825 */ /* 0x001fc800078e0010 */
[--C-:B------:R-:W-:Y:S01]  /*05a0*/  IMAD.WIDE.U32 R26, R27, 0x4, R16.reuse ;  /* 0x000000041b1a7825 */ /* 0x100fe200078e0010 */
[----:B------:R-:W2:Y:S03]  /*05b0*/  LDG.E R4, desc[UR6][R24.64] ;  /* 0x0000000618047981 */ /* 0x000ea6000c1e1900 */
[----:B------:R-:W-:-:S04]  /*05c0*/  IMAD.WIDE.U32 R28, R29, 0x4, R16 ;  /* 0x000000041d1c7825 */ /* 0x000fc800078e0010 */
[--C-:B------:R-:W-:Y:S01]  /*05d0*/  IMAD.WIDE.U32 R18, R19, 0x4, R16.reuse ;  /* 0x0000000413127825 */ /* 0x100fe200078e0010 */
[----:B------:R-:W2:Y:S03]  /*05e0*/  LDG.E R6, desc[UR6][R28.64] ;  /* 0x000000061c067981 */ /* 0x000ea6000c1e1900 */
[--C-:B------:R-:W-:Y:S01]  /*05f0*/  IMAD.WIDE.U32 R22, R23, 0x4, R16.reuse ;  /* 0x0000000417167825 */ /* 0x100fe200078e0010 */
[----:B------:R-:W2:Y:S03]  /*0600*/  LDG.E R7, desc[UR6][R18.64] ;  /* 0x0000000612077981 */ /* 0x000ea6000c1e1900 */
[--C-:B------:R-:W-:Y:S01]  /*0610*/  IMAD.WIDE.U32 R12, R13, 0x4, R16.reuse ;  /* 0x000000040d0c7825 */ /* 0x100fe200078e0010 */
[----:B------:R-:W3:Y:S03]  /*0620*/  LDG.E R8, desc[UR6][R22.64] ;  /* 0x0000000616087981 */ /* 0x000ee6000c1e1900 */
[--C-:B------:R-:W-:Y:S01]  /*0630*/  IMAD.WIDE.U32 R14, R15, 0x4, R16.reuse ;  /* 0x000000040f0e7825 */ /* 0x100fe200078e0010 */
[----:B------:R0:W3:Y:S03]  /*0640*/  LDG.E R9, desc[UR6][R12.64] ;  /* 0x000000060c097981 */ /* 0x0000e6000c1e1900 */
[----:B------:R-:W-:Y:S01]  /*0650*/  IMAD.WIDE.U32 R16, R5, 0x4, R16 ;  /* 0x0000000405107825 */ /* 0x000fe200078e0010 */
[----:B------:R-:W3:Y:S04]  /*0660*/  LDG.E R10, desc[UR6][R14.64] ;  /* 0x000000060e0a7981 */ /* 0x000ee8000c1e1900 */
[----:B------:R-:W2:Y:S04]  /*0670*/  LDG.E R5, desc[UR6][R26.64] ;  /* 0x000000061a057981 */ /* 0x000ea8000c1e1900 */
[----:B------:R-:W3:Y:S01]  /*0680*/  LDG.E R11, desc[UR6][R16.64] ;  /* 0x00000006100b7981 */ /* 0x000ee2000c1e1900 */
[----:B0-----:R-:W0:Y:S01]  /*0690*/  S2R R13, SR_CgaCtaId ;  /* 0x00000000000d7919 */ /* 0x001e220000008800 */
[----:B------:R-:W-:-:S04]  /*06a0*/  MOV R0, 0x400 ;  /* 0x0000040000007802 */ /* 0x000fc80000000f00 */
[----:B0-----:R-:W-:-:S04]  /*06b0*/  LEA R0, R13, R0, 0x18 ;  /* 0x000000000d007211 */ /* 0x001fc800078ec0ff */
[C---:B------:R-:W-:Y:S02]  /*06c0*/  LEA R0, R20.reuse, R0, 0x2 ;  /* 0x0000000014007211 */ /* 0x040fe400078e10ff */
[----:B------:R-:W-:-:S03]  /*06d0*/  IADD3 R20, PT, PT, R20, 0x8, RZ ;  /* 0x0000000814147810 */ /* 0x000fc60007ffe0ff */
[----:B--2---:R1:W-:Y:S04]  /*06e0*/  STS.128 [R0], R4 ;  /* 0x0000000400007388 */ /* 0x0043e80000000c00 */
[----:B---3--:R1:W-:Y:S02]  /*06f0*/  STS.128 [R0+0x10], R8 ;  /* 0x0000100800007388 */ /* 0x0083e40000000c00 */
.L_x_3:
[----:B------:R-:W-:Y:S05]  /*0700*/  @!P2 BRA `(.L_x_0) ;  /* 0x00000000009ca947 */ /* 0x000fea0003800000 */
[----:B------:R-:W-:Y:S02]  /*0710*/  ISETP.GE.U32.AND P1, PT, R21, 0x4, PT ;  /* 0x000000041500780c */ /* 0x000fe40003f26070 */
[----:B-1----:R-:W-:-:S04]  /*0720*/  LOP3.LUT R0, R3, 0x3, RZ, 0xc0, !PT ;  /* 0x0000000303007812 */ /* 0x002fc800078ec0ff */
[----:B------:R-:W-:-:S07]  /*0730*/  ISETP.NE.AND P2, PT, R0, RZ, PT ;  /* 0x000000ff0000720c */ /* 0x000fce0003f45270 */
[----:B------:R-:W-:Y:S06]  /*0740*/  @!P1 BRA `(.L_x_4) ;  /* 0x00000000004c9947 */ /* 0x000fec0003800000 */
[----:B0-----:R-:W0:Y:S01]  /*0750*/  LDC.64 R4, c[0x0][0x380] ;  /* 0x0000e000ff047b82 */ /* 0x001e220000000a00 */
[----:B------:R-:W-:-:S05]  /*0760*/  IMAD R9, R2, R3, R20 ;  /* 0x0000000302097224 */ /* 0x000fca00078e0214 */
[C---:B------:R-:W-:Y:S02]  /*0770*/  IADD3 R11, PT, PT, R9.reuse, 0x1, RZ ;  /* 0x00000001090b7810 */ /* 0x040fe40007ffe0ff */
[C---:B------:R-:W-:Y:S02]  /*0780*/  IADD3 R13, PT, PT, R9.reuse, 0x2, RZ ;  /* 0x00000002090d7810 */ /* 0x040fe40007ffe0ff */
[C---:B------:R-:W-:Y:S01]  /*0790*/  IADD3 R15, PT, PT, R9.reuse, 0x3, RZ ;  /* 0x00000003090f7810 */ /* 0x040fe20007ffe0ff */
[----:B0-----:R-:W-:-:S04]  /*07a0*/  IMAD.WIDE.U32 R8, R9, 0x4, R4 ;  /* 0x0000000409087825 */ /* 0x001fc800078e0004 */
[----:B------:R-:W-:-:S04]  /*07b0*/  IMAD.WIDE.U32 R10, R11, 0x4, R4 ;  /* 0x000000040b0a7825 */ /* 0x000fc800078e0004 */
[----:B------:R-:W-:-:S04]  /*07c0*/  IMAD.WIDE.U32 R12, R13, 0x4, R4 ;  /* 0x000000040d0c7825 */ /* 0x000fc800078e0004 */
[----:B------:R-:W-:Y:S01]  /*07d0*/  IMAD.WIDE.U32 R14, R15, 0x4, R4 ;  /* 0x000000040f0e7825 */ /* 0x000fe200078e0004 */
[----:B------:R-:W2:Y:S04]  /*07e0*/  LDG.E R6, desc[UR6][R12.64] ;  /* 0x000000060c067981 */ /* 0x000ea8000c1e1900 */
[----:B------:R-:W2:Y:S04]  /*07f0*/  LDG.E R4, desc[UR6][R8.64] ;  /* 0x0000000608047981 */ /* 0x000ea8000c1e1900 */
[----:B------:R-:W2:Y:S04]  /*0800*/  LDG.E R5, desc[UR6][R10.64] ;  /* 0x000000060a057981 */ /* 0x000ea8000c1e1900 */
[----:B------:R-:W2:Y:S01]  /*0810*/  LDG.E R7, desc[UR6][R14.64] ;  /* 0x000000060e077981 */ /* 0x000ea2000c1e1900 */
[----:B------:R-:W0:Y:S01]  /*0820*/  S2R R17, SR_CgaCtaId ;  /* 0x0000000000117919 */ /* 0x000e220000008800 */
[----:B------:R-:W-:-:S04]  /*0830*/  MOV R16, 0x400 ;  /* 0x0000040000107802 */ /* 0x000fc80000000f00 */
[----:B0-----:R-:W-:-:S05]  /*0840*/  LEA R17, R17, R16, 0x18 ;  /* 0x0000001011117211 */ /* 0x001fca00078ec0ff */
[C---:B------:R-:W-:Y:S01]  /*0850*/  IMAD R17, R20.reuse, 0x4, R17 ;  /* 0x0000000414117824 */ /* 0x040fe200078e0211 */
[----:B------:R-:W-:-:S04]  /*0860*/  IADD3 R20, PT, PT, R20, 0x4, RZ ;  /* 0x0000000414147810 */ /* 0x000fc80007ffe0ff */
[----:B--2---:R1:W-:Y:S03]  /*0870*/  STS.128 [R17], R4 ;  /* 0x0000000411007388 */ /* 0x0043e60000000c00 */
.L_x_4:
[----:B------:R-:W-:Y:S05]  /*0880*/  @!P2 BRA `(.L_x_0) ;  /* 0x00000000003ca947 */ /* 0x000fea0003800000 */
[----:B01----:R-:W0:Y:S01]  /*0890*/  S2R R5, SR_CgaCtaId ;  /* 0x0000000000057919 */ /* 0x003e220000008800 */
[----:B------:R-:W1:Y:S01]  /*08a0*/  LDC.64 R6, c[0x0][0x380] ;  /* 0x0000e000ff067b82 */ /* 0x000e620000000a00 */
[----:B------:R-:W-:Y:S01]  /*08b0*/  MOV R4, 0x400 ;  /* 0x0000040000047802 */ /* 0x000fe20000000f00 */
[----:B------:R-:W-:Y:S01]  /*08c0*/  IMAD R9, R2, R3, R20 ;  /* 0x0000000302097224 */ /* 0x000fe200078e0214 */
[----:B------:R-:W-:Y:S02]  /*08d0*/  IADD3 R8, PT, PT, -R0, RZ, RZ ;  /* 0x000000ff00087210 */ /* 0x000fe40007ffe1ff */
[----:B0-----:R-:W-:-:S04]  /*08e0*/  LEA R5, R5, R4, 0x18 ;  /* 0x0000000405057211 */ /* 0x001fc800078ec0ff */
[----:B------:R-:W-:-:S07]  /*08f0*/  LEA R0, R20, R5, 0x2 ;  /* 0x0000000514007211 */ /* 0x000fce00078e10ff */
.L_x_5:
[----:B-1----:R-:W-:-:S06]  /*0900*/  IMAD.WIDE.U32 R4, R9, 0x4, R6 ;  /* 0x0000000409047825 */ /* 0x002fcc00078e0006 */
[----:B------:R-:W2:Y:S01]  /*0910*/  LDG.E R5, desc[UR6][R4.64] ;  /* 0x0000000604057981 */ /* 0x000ea2000c1e1900 */
[----:B------:R-:W-:Y:S02]  /*0920*/  IADD3 R8, PT, PT, R8, 0x1, RZ ;  /* 0x0000000108087810 */ /* 0x000fe40007ffe0ff */
[----:B------:R-:W-:Y:S02]  /*0930*/  IADD3 R9, PT, PT, R9, 0x1, RZ ;  /* 0x0000000109097810 */ /* 0x000fe40007ffe0ff */
[----:B------:R-:W-:Y:S01]  /*0940*/  ISETP.NE.AND P1, PT, R8, RZ, PT ;  /* 0x000000ff0800720c */ /* 0x000fe20003f25270 */
[----:B--2---:R0:W-:Y:S02]  /*0950*/  STS [R0], R5 ;  /* 0x0000000500007388 */ /* 0x0041e40000000800 */
[----:B0-----:R-:W-:-:S10]  /*0960*/  IADD3 R0, PT, PT, R0, 0x4, RZ ;  /* 0x0000000400007810 */ /* 0x001fd40007ffe0ff */
[----:B------:R-:W-:Y:S05]  /*0970*/  @P1 BRA `(.L_x_5) ;  /* 0xfffffffc00e01947 */ /* 0x000fea000383ffff */
.L_x_0:
[----:B01----:R-:W0:Y:S01]  /*0980*/  S2R R9, SR_TID.X ;  /* 0x0000000000097919 */ /* 0x003e220000002100 */
[----:B------:R-:W-:Y:S01]  /*0990*/  MOV R25, RZ ;  /* 0x000000ff00197202 */ /* 0x000fe20000000f00 */
[----:B------:R-:W-:Y:S06]  /*09a0*/  BAR.SYNC.DEFER_BLOCKING 0x0 ;  /* 0x0000000000007b1d */ /* 0x000fec0000010000 */
[----:B------:R-:W-:Y:S05]  /*09b0*/  @!P0 BRA `(.L_x_6) ;  /* 0x0000000c00088947 */ /* 0x000fea0003800000 */
[----:B------:R-:W1:Y:S01]  /*09c0*/  LDC R0, c[0x0][0x360] ;  /* 0x0000d800ff007b82 */ /* 0x000e620000000800 */
[----:B------:R-:W-:Y:S01]  /*09d0*/  ISETP.GE.U32.AND P0, PT, R3, 0x10, PT ;  /* 0x000000100300780c */ /* 0x000fe20003f06070 */
[----:B------:R-:W-:Y:S01]  /*09e0*/  HFMA2 R17, -RZ, RZ, 0, 0 ;  /* 0x00000000ff117431 */ /* 0x000fe200000001ff */
[----:B------:R-:W-:-:S11]  /*09f0*/  MOV R25, RZ ;  /* 0x000000ff00197202 */ /* 0x000fd60000000f00 */
[----:B------:R-:W-:Y:S05]  /*0a00*/  @!P0 BRA `(.L_x_7) ;  /* 0x0000000400848947 */ /* 0x000fea0003800000 */
[----:B------:R-:W2:Y:S01]  /*0a10*/  S2UR UR5, SR_CgaCtaId ;  /* 0x00000000000579c3 */ /* 0x000ea20000008800 */
[----:B------:R-:W-:Y:S01]  /*0a20*/  LOP3.LUT R24, R3, 0x7ffffff0, RZ, 0xc0, !PT ;  /* 0x7ffffff003187812 */ /* 0x000fe200078ec0ff */
[----:B------:R-:W-:Y:S01]  /*0a30*/  UMOV UR4, 0x400 ;  /* 0x0000040000047882 */ /* 0x000fe20000000000 */
[C-C-:B01----:R-:W-:Y:S01]  /*0a40*/  IMAD.IADD R23, R0.reuse, 0x1, R9.reuse ;  /* 0x0000000100177824 */ /* 0x143fe200078e0209 */
[CC--:B------:R-:W-:Y:S01]  /*0a50*/  LEA R22, R0.reuse, R9.reuse, 0x1 ;  /* 0x0000000900167211 */ /* 0x0c0fe200078e08ff */
[C-C-:B------:R-:W-:Y:S01]  /*0a60*/  IMAD R21, R0.reuse, 0x3, R9.reuse ;  /* 0x0000000300157824 */ /* 0x140fe200078e0209 */
[CC--:B------:R-:W-:Y:S01]  /*0a70*/  LEA R20, R0.reuse, R9.reuse, 0x2 ;  /* 0x0000000900147211 */ /* 0x0c0fe200078e10ff */
[C-C-:B------:R-:W-:Y:S01]  /*0a80*/  IMAD R19, R0.reuse, 0x5, R9.reuse ;  /* 0x0000000500137824 */ /* 0x140fe200078e0209 */
[CC--:B------:R-:W-:Y:S01]  /*0a90*/  LEA R5, R0.reuse, R9.reuse, 0x3 ;  /* 0x0000000900057211 */ /* 0x0c0fe200078e18ff */
[C-C-:B------:R-:W-:Y:S01]  /*0aa0*/  IMAD R18, R0.reuse, 0x6, R9.reuse ;  /* 0x0000000600127824 */ /* 0x140fe200078e0209 */
[----:B------:R-:W-:Y:S01]  /*0ab0*/  MOV R17, R9 ;  /* 0x0000000900117202 */ /* 0x000fe20000000f00 */
[C-C-:B------:R-:W-:Y:S01]  /*0ac0*/  IMAD R4, R0.reuse, 0x7, R9.reuse ;  /* 0x0000000700047824 */ /* 0x140fe200078e0209 */
[----:B------:R-:W-:Y:S01]  /*0ad0*/  MOV R25, RZ ;  /* 0x000000ff00197202 */ /* 0x000fe20000000f00 */
[--C-:B------:R-:W-:Y:S01]  /*0ae0*/  IMAD R6, R0, 0x9, R9.reuse ;  /* 0x0000000900067824 */ /* 0x100fe200078e0209 */
[----:B------:R-:W-:Y:S01]  /*0af0*/  IADD3 R24, PT, PT, -R24, RZ, RZ ;  /* 0x000000ff18187210 */ /* 0x000fe20007ffe1ff */
[----:B------:R-:W-:-:S02]  /*0b00*/  IMAD R7, R0, 0xa, R9 ;  /* 0x0000000a00077824 */ /* 0x000fc400078e0209 */
[C-C-:B------:R-:W-:Y:S02]  /*0b10*/  IMAD R12, R0.reuse, 0xb, R9.reuse ;  /* 0x0000000b000c7824 */ /* 0x140fe400078e0209 */
[C-C-:B------:R-:W-:Y:S02]  /*0b20*/  IMAD R13, R0.reuse, 0xc, R9.reuse ;  /* 0x0000000c000d7824 */ /* 0x140fe400078e0209 */
[C-C-:B------:R-:W-:Y:S02]  /*0b30*/  IMAD R14, R0.reuse, 0xd, R9.reuse ;  /* 0x0000000d000e7824 */ /* 0x140fe400078e0209 */
[C-C-:B------:R-:W-:Y:S01]  /*0b40*/  IMAD R15, R0.reuse, 0xe, R9.reuse ;  /* 0x0000000e000f7824 */ /* 0x140fe200078e0209 */
[----:B--2---:R-:W-:Y:S01]  /*0b50*/  ULEA UR4, UR5, UR4, 0x18 ;  /* 0x0000000405047291 */ /* 0x004fe2000f8ec0ff */
[----:B------:R-:W-:-:S03]  /*0b60*/  IMAD R16, R0, 0xf, R9 ;  /* 0x0000000f00107824 */ /* 0x000fc600078e0209 */
[----:B------:R-:W-:-:S12]  /*0b70*/  UIADD3 UR4, UPT, UPT, UR4, 0x20, URZ ;  /* 0x0000002004047890 */ /* 0x000fd8000fffe0ff */
.L_x_8:
[----:B------:R-:W0:Y:S02]  /*0b80*/  LDC.64 R26, c[0x0][0x388] ;  /* 0x0000e200ff1a7b82 */ /* 0x000e240000000a00 */
[----:B0-----:R-:W-:-:S05]  /*0b90*/  IMAD.WIDE.U32 R8, R17, 0x4, R26 ;  /* 0x0000000411087825 */ /* 0x001fca00078e001a */
[----:B------:R0:W2:Y:S04]  /*0ba0*/  LDG.E R28, desc[UR6][R8.64] ;  /* 0x00000006081c7981 */ /* 0x0000a8000c1e1900 */
[----:B0-----:R-:W2:Y:S02]  /*0bb0*/  LDS.128 R8, [UR4+-0x20] ;  /* 0xffffe004ff087984 */ /* 0x001ea40008000c00 */
[----:B--2---:R-:W-:Y:S02]  /*0bc0*/  IMAD R25, R8, R28, R25 ;  /* 0x0000001c08197224 */ /* 0x004fe400078e0219 */
[----:B------:R-:W-:-:S06]  /*0bd0*/  IMAD.WIDE.U32 R28, R23, 0x4, R26 ;  /* 0x00000004171c7825 */ /* 0x000fcc00078e001a */
[----:B------:R-:W2:Y:S02]  /*0be0*/  LDG.E R28, desc[UR6][R28.64] ;  /* 0x000000061c1c7981 */ /* 0x000ea4000c1e1900 */
[----:B--2---:R-:W-:Y:S02]  /*0bf0*/  IMAD R25, R9, R28, R25 ;  /* 0x0000001c09197224 */ /* 0x004fe400078e0219 */
[----:B------:R-:W-:-:S06]  /*0c00*/  IMAD.WIDE.U32 R8, R22, 0x4, R26 ;  /* 0x0000000416087825 */ /* 0x000fcc00078e001a */
[----:B------:R-:W2:Y:S02]  /*0c10*/  LDG.E R8, desc[UR6][R8.64] ;  /* 0x0000000608087981 */ /* 0x000ea4000c1e1900 */
[----:B--2---:R-:W-:Y:S02]  /*0c20*/  IMAD R10, R10, R8, R25 ;  /* 0x000000080a0a7224 */ /* 0x004fe400078e0219 */
[----:B------:R-:W-:-:S05]  /*0c30*/  IMAD.WIDE.U32 R8, R21, 0x4, R26 ;  /* 0x0000000415087825 */ /* 0x000fca00078e001a */
[----:B------:R0:W2:Y:S02]  /*0c40*/  LDG.E R25, desc[UR6][R8.64] ;  /* 0x0000000608197981 */ /* 0x0000a4000c1e1900 */
[----:B0-----:R-:W-:-:S05]  /*0c50*/  IMAD.WIDE.U32 R8, R20, 0x4, R26 ;  /* 0x0000000414087825 */ /* 0x001fca00078e001a */
[----:B------:R0:W3:Y:S01]  /*0c60*/  LDG.E R28, desc[UR6][R8.64] ;  /* 0x00000006081c7981 */ /* 0x0000e2000c1e1900 */
[----:B--2---:R-:W-:-:S03]  /*0c70*/  IMAD R25, R11, R25, R10 ;  /* 0x000000190b197224 */ /* 0x004fc600078e020a */
[----:B0-----:R-:W3:Y:S02]  /*0c80*/  LDS.128 R8, [UR4+-0x10] ;  /* 0xfffff004ff087984 */ /* 0x001ee40008000c00 */
[----:B---3--:R-:W-:Y:S02]  /*0c90*/  IMAD R25, R8, R28, R25 ;  /* 0x0000001c08197224 */ /* 0x008fe400078e0219 */
[----:B------:R-:W-:-:S06]  /*0ca0*/  IMAD.WIDE.U32 R28, R19, 0x4, R26 ;  /* 0x00000004131c7825 */ /* 0x000fcc00078e001a */
[----:B------:R-:W2:Y:S02]  /*0cb0*/  LDG.E R28, desc[UR6][R28.64] ;  /* 0x000000061c1c7981 */ /* 0x000ea4000c1e1900 */
[----:B--2---:R-:W-:Y:S02]  /*0cc0*/  IMAD R25, R9, R28, R25 ;  /* 0x0000001c09197224 */ /* 0x004fe400078e0219 */
[----:B------:R-:W-:-:S05]  /*0cd0*/  IMAD.WIDE.U32 R8, R18, 0x4, R26 ;  /* 0x0000000412087825 */ /* 0x000fca00078e001a */
[----:B------:R0:W2:Y:S02]  /*0ce0*/  LDG.E R28, desc[UR6][R8.64] ;  /* 0x00000006081c7981 */ /* 0x0000a4000c1e1900 */
[----:B0-----:R-:W-:-:S04]  /*0cf0*/  IMAD.WIDE.U32 R8, R4, 0x4, R26 ;  /* 0x0000000404087825 */ /* 0x001fc800078e001a */
[----:B--2---:R-:W-:Y:S02]  /*0d00*/  IMAD R10, R10, R28, R25 ;  /* 0x0000001c0a0a7224 */ /* 0x004fe400078e0219 */
[----:B------:R0:W2:Y:S02]  /*0d10*/  LDG.E R25, desc[UR6][R8.64] ;  /* 0x0000000608197981 */ /* 0x0000a4000c1e1900 */
[----:B0-----:R-:W-:-:S05]  /*0d20*/  IMAD.WIDE.U32 R8, R5, 0x4, R26 ;  /* 0x0000000405087825 */ /* 0x001fca00078e001a */
[----:B------:R0:W3:Y:S01]  /*0d30*/  LDG.E R28, desc[UR6][R8.64] ;  /* 0x00000006081c7981 */ /* 0x0000e2000c1e1900 */
[----:B--2---:R-:W-:-:S03]  /*0d40*/  IMAD R25, R11, R25, R10 ;  /* 0x000000190b197224 */ /* 0x004fc600078e020a */
[----:B0-----:R-:W3:Y:S02]  /*0d50*/  LDS.128 R8, [UR4] ;  /* 0x00000004ff087984 */ /* 0x001ee40008000c00 */
        /* <DEDUP_REMOVED lines=12> */
[----:B0-----:R-:W3:Y:S02]  /*0e20*/  LDS.128 R8, [UR4+0x10] ;  /* 0x00001004ff087984 */ /* 0x001ee40008000c00 */
[----:B---3--:R-:W-:Y:S02]  /*0e30*/  IMAD R25, R8, R28, R25 ;  /* 0x0000001c08197224 */ /* 0x008fe400078e0219 */
[----:B------:R-:W-:-:S06]  /*0e40*/  IMAD.WIDE.U32 R28, R14, 0x4, R26 ;  /* 0x000000040e1c7825 */ /* 0x000fcc00078e001a */
[----:B------:R-:W2:Y:S01]  /*0e50*/  LDG.E R28, desc[UR6][R28.64] ;  /* 0x000000061c1c7981 */ /* 0x000ea2000c1e1900 */
[----:B------:R-:W-:-:S04]  /*0e60*/  IADD3 R24, PT, PT, R24, 0x10, RZ ;  /* 0x0000001018187810 */ /* 0x000fc80007ffe0ff */
[----:B------:R-:W-:Y:S01]  /*0e70*/  ISETP.NE.AND P0, PT, R24, RZ, PT ;  /* 0x000000ff1800720c */ /* 0x000fe20003f05270 */
[----:B--2---:R-:W-:Y:S02]  /*0e80*/  IMAD R25, R9, R28, R25 ;  /* 0x0000001c09197224 */ /* 0x004fe400078e0219 */
[----:B------:R-:W-:-:S04]  /*0e90*/  IMAD.WIDE.U32 R8, R15, 0x4, R26 ;  /* 0x000000040f087825 */ /* 0x000fc800078e001a */
[----:B------:R-:W-:Y:S01]  /*0ea0*/  IMAD.WIDE.U32 R26, R16, 0x4, R26 ;  /* 0x00000004101a7825 */ /* 0x000fe200078e001a */
[----:B------:R-:W2:Y:S05]  /*0eb0*/  LDG.E R28, desc[UR6][R8.64] ;  /* 0x00000006081c7981 */ /* 0x000eaa000c1e1900 */
[----:B------:R-:W3:Y:S01]  /*0ec0*/  LDG.E R26, desc[UR6][R26.64] ;  /* 0x000000061a1a7981 */ /* 0x000ee2000c1e1900 */
[----:B------:R-:W-:Y:S01]  /*0ed0*/  UIADD3 UR4, UPT, UPT, UR4, 0x40, URZ ;  /* 0x0000004004047890 */ /* 0x000fe2000fffe0ff */
[C---:B------:R-:W-:Y:S01]  /*0ee0*/  LEA R23, R0.reuse, R23, 0x4 ;  /* 0x0000001700177211 */ /* 0x040fe200078e20ff */
[C---:B------:R-:W-:Y:S01]  /*0ef0*/  IMAD R21, R0.reuse, 0x10, R21 ;  /* 0x0000001000157824 */ /* 0x040fe200078e0215 */
[C---:B------:R-:W-:Y:S01]  /*0f00*/  LEA R22, R0.reuse, R22, 0x4 ;  /* 0x0000001600167211 */ /* 0x040fe200078e20ff */
[C---:B------:R-:W-:Y:S01]  /*0f10*/  IMAD R15, R0.reuse, 0x10, R15 ;  /* 0x00000010000f7824 */ /* 0x040fe200078e020f */
[----:B------:R-:W-:-:S02]  /*0f20*/  LEA R20, R0, R20, 0x4 ;  /* 0x0000001400147211 */ /* 0x000fc400078e20ff */
[C---:B------:R-:W-:Y:S02]  /*0f30*/  LEA R19, R0.reuse, R19, 0x4 ;  /* 0x0000001300137211 */ /* 0x040fe400078e20ff */
[C---:B------:R-:W-:Y:S02]  /*0f40*/  LEA R18, R0.reuse, R18, 0x4 ;  /* 0x0000001200127211 */ /* 0x040fe400078e20ff */
[C---:B------:R-:W-:Y:S02]  /*0f50*/  LEA R4, R0.reuse, R4, 0x4 ;  /* 0x0000000400047211 */ /* 0x040fe400078e20ff */
[C---:B------:R-:W-:Y:S02]  /*0f60*/  LEA R5, R0.reuse, R5, 0x4 ;  /* 0x0000000500057211 */ /* 0x040fe400078e20ff */
[C---:B------:R-:W-:Y:S02]  /*0f70*/  LEA R6, R0.reuse, R6, 0x4 ;  /* 0x0000000600067211 */ /* 0x040fe400078e20ff */
[----:B------:R-:W-:-:S02]  /*0f80*/  LEA R7, R0, R7, 0x4 ;  /* 0x0000000700077211 */ /* 0x000fc400078e20ff */
[C---:B------:R-:W-:Y:S02]  /*0f90*/  LEA R12, R0.reuse, R12, 0x4 ;  /* 0x0000000c000c7211 */ /* 0x040fe400078e20ff */
[C---:B------:R-:W-:Y:S02]  /*0fa0*/  LEA R13, R0.reuse, R13, 0x4 ;  /* 0x0000000d000d7211 */ /* 0x040fe400078e20ff */
[C---:B------:R-:W-:Y:S02]  /*0fb0*/  LEA R14, R0.reuse, R14, 0x4 ;  /* 0x0000000e000e7211 */ /* 0x040fe400078e20ff */
[C---:B------:R-:W-:Y:S02]  /*0fc0*/  LEA R16, R0.reuse, R16, 0x4 ;  /* 0x0000001000107211 */ /* 0x040fe400078e20ff */
[----:B------:R-:W-:Y:S01]  /*0fd0*/  LEA R17, R0, R17, 0x4 ;  /* 0x0000001100117211 */ /* 0x000fe200078e20ff */
[----:B--2---:R-:W-:-:S04]  /*0fe0*/  IMAD R10, R10, R28, R25 ;  /* 0x0000001c0a0a7224 */ /* 0x004fc800078e0219 */
[----:B---3--:R-:W-:Y:S01]  /*0ff0*/  IMAD R25, R11, R26, R10 ;  /* 0x0000001a0b197224 */ /* 0x008fe200078e020a */
[----:B------:R-:W-:Y:S06]  /*1000*/  @P0 BRA `(.L_x_8) ;  /* 0xfffffff800dc0947 */ /* 0x000fec000383ffff */
[----:B------:R-:W-:-:S07]  /*1010*/  LOP3.LUT R17, R3, 0x7ffffff0, RZ, 0xc0, !PT ;  /* 0x7ffffff003117812 */ /* 0x000fce00078ec0ff */
.L_x_7:
[----:B------:R-:W-:-:S13]  /*1020*/  LOP3.LUT P0, R4, R3, 0xf, RZ, 0xc0, !PT ;  /* 0x0000000f03047812 */ /* 0x000fda000780c0ff */
[----:B------:R-:W-:Y:S05]  /*1030*/  @!P0 BRA `(.L_x_6) ;  /* 0x0000000400688947 */ /* 0x000fea0003800000 */
[----:B------:R-:W2:Y:S01]  /*1040*/  S2R R16, SR_TID.X ;  /* 0x0000000000107919 */ /* 0x000ea20000002100 */
[----:B------:R-:W-:Y:S02]  /*1050*/  ISETP.GE.U32.AND P0, PT, R4, 0x8, PT ;  /* 0x000000080400780c */ /* 0x000fe40003f06070 */
[----:B------:R-:W-:-:S04]  /*1060*/  LOP3.LUT R23, R3, 0x7, RZ, 0xc0, !PT ;  /* 0x0000000703177812 */ /* 0x000fc800078ec0ff */
[----:B------:R-:W-:-:S07]  /*1070*/  ISETP.NE.AND P1, PT, R23, RZ, PT ;  /* 0x000000ff1700720c */ /* 0x000fce0003f25270 */
[----:B------:R-:W-:Y:S06]  /*1080*/  @!P0 BRA `(.L_x_9) ;  /* 0x0000000000a08947 */ /* 0x000fec0003800000 */
[----:B------:R-:W3:Y:S01]  /*1090*/  LDC.64 R4, c[0x0][0x388] ;  /* 0x0000e200ff047b82 */ /* 0x000ee20000000a00 */
[----:B-12---:R-:W-:-:S05]  /*10a0*/  IMAD R21, R17, R0, R16 ;  /* 0x0000000011157224 */ /* 0x006fca00078e0210 */
[----:B------:R-:W-:-:S04]  /*10b0*/  IADD3 R13, PT, PT, R21, R0, RZ ;  /* 0x00000000150d7210 */ /* 0x000fc80007ffe0ff */
[----:B0-----:R-:W-:-:S04]  /*10c0*/  IADD3 R9, PT, PT, R13, R0, RZ ;  /* 0x000000000d097210 */ /* 0x001fc80007ffe0ff */
[----:B------:R-:W-:Y:S01]  /*10d0*/  IADD3 R11, PT, PT, R9, R0, RZ ;  /* 0x00000000090b7210 */ /* 0x000fe20007ffe0ff */
[----:B---3--:R-:W-:-:S04]  /*10e0*/  IMAD.WIDE.U32 R20, R21, 0x4, R4 ;  /* 0x0000000415147825 */ /* 0x008fc800078e0004 */
[--C-:B------:R-:W-:Y:S02]  /*10f0*/  IMAD.WIDE.U32 R12, R13, 0x4, R4.reuse ;  /* 0x000000040d0c7825 */ /* 0x100fe400078e0004 */
[----:B------:R-:W2:Y:S02]  /*1100*/  LDG.E R20, desc[UR6][R20.64] ;  /* 0x0000000614147981 */ /* 0x000ea4000c1e1900 */
[--C-:B------:R-:W-:Y:S01]  /*1110*/  IMAD.WIDE.U32 R8, R9, 0x4, R4.reuse ;  /* 0x0000000409087825 */ /* 0x100fe200078e0004 */
[CC--:B------:R-:W-:Y:S01]  /*1120*/  IADD3 R7, PT, PT, R11.reuse, R0.reuse, RZ ;  /* 0x000000000b077210 */ /* 0x0c0fe20007ffe0ff */
[----:B------:R0:W3:Y:S02]  /*1130*/  LDG.E R18, desc[UR6][R12.64] ;  /* 0x000000060c127981 */ /* 0x0000e4000c1e1900 */
[--C-:B------:R-:W-:Y:S01]  /*1140*/  IMAD.WIDE.U32 R10, R11, 0x4, R4.reuse ;  /* 0x000000040b0a7825 */ /* 0x100fe200078e0004 */
[CC--:B------:R-:W-:Y:S01]  /*1150*/  IADD3 R15, PT, PT, R7.reuse, R0.reuse, RZ ;  /* 0x00000000070f7210 */ /* 0x0c0fe20007ffe0ff */
[----:B------:R-:W4:Y:S02]  /*1160*/  LDG.E R19, desc[UR6][R8.64] ;  /* 0x0000000608137981 */ /* 0x000f24000c1e1900 */
[--C-:B------:R-:W-:Y:S01]  /*1170*/  IMAD.WIDE.U32 R6, R7, 0x4, R4.reuse ;  /* 0x0000000407067825 */ /* 0x100fe200078e0004 */
[CC--:B------:R-:W-:Y:S01]  /*1180*/  IADD3 R27, PT, PT, R15.reuse, R0.reuse, RZ ;  /* 0x000000000f1b7210 */ /* 0x0c0fe20007ffe0ff */
[----:B------:R-:W5:Y:S02]  /*1190*/  LDG.E R22, desc[UR6][R10.64] ;  /* 0x000000060a167981 */ /* 0x000f64000c1e1900 */
[--C-:B------:R-:W-:Y:S01]  /*11a0*/  IMAD.WIDE.U32 R14, R15, 0x4, R4.reuse ;  /* 0x000000040f0e7825 */ /* 0x100fe200078e0004 */
[C---:B------:R-:W-:Y:S01]  /*11b0*/  IADD3 R29, PT, PT, R27.reuse, R0, RZ ;  /* 0x000000001b1d7210 */ /* 0x040fe20007ffe0ff */
[----:B------:R1:W5:Y:S02]  /*11c0*/  LDG.E R21, desc[UR6][R6.64] ;  /* 0x0000000606157981 */ /* 0x000364000c1e1900 */
[----:B0-----:R-:W-:-:S02]  /*11d0*/  IMAD.WIDE.U32 R12, R27, 0x4, R4 ;  /* 0x000000041b0c7825 */ /* 0x001fc400078e0004 */
[----:B------:R-:W5:Y:S02]  /*11e0*/  LDG.E R14, desc[UR6][R14.64] ;  /* 0x000000060e0e7981 */ /* 0x000f64000c1e1900 */
[----:B------:R-:W-:Y:S02]  /*11f0*/  IMAD.WIDE.U32 R26, R29, 0x4, R4 ;  /* 0x000000041d1a7825 */ /* 0x000fe400078e0004 */
[----:B------:R-:W5:Y:S04]  /*1200*/  LDG.E R13, desc[UR6][R12.64] ;  /* 0x000000060c0d7981 */ /* 0x000f68000c1e1900 */
[----:B------:R-:W5:Y:S01]  /*1210*/  LDG.E R26, desc[UR6][R26.64] ;  /* 0x000000061a1a7981 */ /* 0x000f62000c1e1900 */
[----:B------:R-:W-:Y:S01]  /*1220*/  MOV R4, 0x400 ;  /* 0x0000040000047802 */ /* 0x000fe20000000f00 */
[----:B------:R-:W0:Y:S03]  /*1230*/  S2R R5, SR_CgaCtaId ;  /* 0x0000000000057919 */ /* 0x000e260000008800 */
[----:B0-----:R-:W-:-:S04]  /*1240*/  LEA R4, R5, R4, 0x18 ;  /* 0x0000000405047211 */ /* 0x001fc800078ec0ff */
[C---:B------:R-:W-:Y:S01]  /*1250*/  LEA R24, R17.reuse, R4, 0x2 ;  /* 0x0000000411187211 */ /* 0x040fe200078e10ff */
[----:B------:R-:W-:-:S04]  /*1260*/  VIADD R17, R17, 0x8 ;  /* 0x0000000811117836 */ /* 0x000fc80000000000 */
[----:B-1----:R-:W2:Y:S04]  /*1270*/  LDS.128 R4, [R24] ;  /* 0x0000000018047984 */ /* 0x002ea80000000c00 */
[----:B------:R-:W0:Y:S01]  /*1280*/  LDS.128 R8, [R24+0x10] ;  /* 0x0000100018087984 */ /* 0x000e220000000c00 */
[----:B--2---:R-:W-:-:S04]  /*1290*/  IMAD R4, R4, R20, R25 ;  /* 0x0000001404047224 */ /* 0x004fc800078e0219 */
[----:B---3--:R-:W-:-:S04]  /*12a0*/  IMAD R4, R18, R5, R4 ;  /* 0x0000000512047224 */ /* 0x008fc800078e0204 */
[----:B----4-:R-:W-:-:S04]  /*12b0*/  IMAD R4, R19, R6, R4 ;  /* 0x0000000613047224 */ /* 0x010fc800078e0204 */
[----:B-----5:R-:W-:-:S04]  /*12c0*/  IMAD R4, R22, R7, R4 ;  /* 0x0000000716047224 */ /* 0x020fc800078e0204 */
[----:B0-----:R-:W-:-:S04]  /*12d0*/  IMAD R4, R8, R21, R4 ;  /* 0x0000001508047224 */ /* 0x001fc800078e0204 */
[----:B------:R-:W-:-:S04]  /*12e0*/  IMAD R4, R14, R9, R4 ;  /* 0x000000090e047224 */ /* 0x000fc800078e0204 */
[----:B------:R-:W-:-:S04]  /*12f0*/  IMAD R4, R13, R10, R4 ;  /* 0x0000000a0d047224 */ /* 0x000fc800078e0204 */
[----:B------:R-:W-:-:S07]  /*1300*/  IMAD R25, R26, R11, R4 ;  /* 0x0000000b1a197224 */ /* 0x000fce00078e0204 */
.L_x_9:
[----:B------:R-:W-:Y:S05]  /*1310*/  @!P1 BRA `(.L_x_6) ;  /* 0x0000000000b09947 */ /* 0x000fea0003800000 */
[----:B------:R-:W-:Y:S02]  /*1320*/  ISETP.GE.U32.AND P0, PT, R23, 0x4, PT ;  /* 0x000000041700780c */ /* 0x000fe40003f06070 */
[----:B------:R-:W-:-:S04]  /*1330*/  LOP3.LUT R3, R3, 0x3, RZ, 0xc0, !PT ;  /* 0x0000000303037812 */ /* 0x000fc800078ec0ff */
[----:B------:R-:W-:-:S07]  /*1340*/  ISETP.NE.AND P1, PT, R3, RZ, PT ;  /* 0x000000ff0300720c */ /* 0x000fce0003f25270 */
[----:B------:R-:W-:Y:S06]  /*1350*/  @!P0 BRA `(.L_x_10) ;  /* 0x00000000005c8947 */ /* 0x000fec0003800000 */
[----:B------:R-:W3:Y:S01]  /*1360*/  LDC.64 R4, c[0x0][0x388] ;  /* 0x0000e200ff047b82 */ /* 0x000ee20000000a00 */
[----:B-12---:R-:W-:-:S05]  /*1370*/  IMAD R7, R17, R0, R16 ;  /* 0x0000000011077224 */ /* 0x006fca00078e0210 */
[----:B0-----:R-:W-:-:S04]  /*1380*/  IADD3 R9, PT, PT, R7, R0, RZ ;  /* 0x0000000007097210 */ /* 0x001fc80007ffe0ff */
[----:B------:R-:W-:-:S04]  /*1390*/  IADD3 R11, PT, PT, R9, R0, RZ ;  /* 0x00000000090b7210 */ /* 0x000fc80007ffe0ff */
[----:B------:R-:W-:Y:S01]  /*13a0*/  IADD3 R13, PT, PT, R11, R0, RZ ;  /* 0x000000000b0d7210 */ /* 0x000fe20007ffe0ff */
[----:B---3--:R-:W-:-:S04]  /*13b0*/  IMAD.WIDE.U32 R6, R7, 0x4, R4 ;  /* 0x0000000407067825 */ /* 0x008fc800078e0004 */
[--C-:B------:R-:W-:Y:S01]  /*13c0*/  IMAD.WIDE.U32 R8, R9, 0x4, R4.reuse ;  /* 0x0000000409087825 */ /* 0x100fe200078e0004 */
[----:B------:R0:W2:Y:S03]  /*13d0*/  LDG.E R14, desc[UR6][R6.64] ;  /* 0x00000006060e7981 */ /* 0x0000a6000c1e1900 */
[--C-:B------:R-:W-:Y:S02]  /*13e0*/  IMAD.WIDE.U32 R10, R11, 0x4, R4.reuse ;  /* 0x000000040b0a7825 */ /* 0x100fe400078e0004 */
[----:B------:R-:W3:Y:S02]  /*13f0*/  LDG.E R8, desc[UR6][R8.64] ;  /* 0x0000000608087981 */ /* 0x000ee4000c1e1900 */
[----:B------:R-:W-:Y:S02]  /*1400*/  IMAD.WIDE.U32 R12, R13, 0x4, R4 ;  /* 0x000000040d0c7825 */ /* 0x000fe400078e0004 */
[----:B------:R-:W4:Y:S04]  /*1410*/  LDG.E R10, desc[UR6][R10.64] ;  /* 0x000000060a0a7981 */ /* 0x000f28000c1e1900 */
[----:B------:R-:W5:Y:S01]  /*1420*/  LDG.E R12, desc[UR6][R12.64] ;  /* 0x000000060c0c7981 */ /* 0x000f62000c1e1900 */
[----:B------:R-:W-:Y:S01]  /*1430*/  MOV R4, 0x400 ;  /* 0x0000040000047802 */ /* 0x000fe20000000f00 */
[----:B------:R-:W1:Y:S03]  /*1440*/  S2R R5, SR_CgaCtaId ;  /* 0x0000000000057919 */ /* 0x000e660000008800 */
[----:B-1----:R-:W-:-:S04]  /*1450*/  LEA R4, R5, R4, 0x18 ;  /* 0x0000000405047211 */ /* 0x002fc800078ec0ff */
[C---:B------:R-:W-:Y:S02]  /*1460*/  LEA R4, R17.reuse, R4, 0x2 ;  /* 0x0000000411047211 */ /* 0x040fe400078e10ff */
[----:B------:R-:W-:-:S04]  /*1470*/  IADD3 R17, PT, PT, R17, 0x4, RZ ;  /* 0x0000000411117810 */ /* 0x000fc80007ffe0ff */
[----:B0-----:R-:W2:Y:S02]  /*1480*/  LDS.128 R4, [R4] ;  /* 0x0000000004047984 */ /* 0x001ea40000000c00 */
[----:B--2---:R-:W-:-:S04]  /*1490*/  IMAD R14, R4, R14, R25 ;  /* 0x0000000e040e7224 */ /* 0x004fc800078e0219 */
[----:B---3--:R-:W-:-:S04]  /*14a0*/  IMAD R5, R8, R5, R14 ;  /* 0x0000000508057224 */ /* 0x008fc800078e020e */
[----:B----4-:R-:W-:-:S04]  /*14b0*/  IMAD R6, R10, R6, R5 ;  /* 0x000000060a067224 */ /* 0x010fc800078e0205 */
[----:B-----5:R-:W-:-:S07]  /*14c0*/  IMAD R25, R12, R7, R6 ;  /* 0x000000070c197224 */ /* 0x020fce00078e0206 */
.L_x_10:
[----:B------:R-:W-:Y:S05]  /*14d0*/  @!P1 BRA `(.L_x_6) ;  /* 0x0000000000409947 */ /* 0x000fea0003800000 */
[----:B------:R-:W3:Y:S01]  /*14e0*/  S2R R7, SR_CgaCtaId ;  /* 0x0000000000077919 */ /* 0x000ee20000008800 */
[----:B------:R-:W4:Y:S01]  /*14f0*/  LDC.64 R4, c[0x0][0x388] ;  /* 0x0000e200ff047b82 */ /* 0x000f220000000a00 */
[----:B------:R-:W-:Y:S01]  /*1500*/  MOV R6, 0x400 ;  /* 0x0000040000067802 */ /* 0x000fe20000000f00 */
[----:B012---:R-:W-:Y:S01]  /*1510*/  IMAD R9, R0, R17, R16 ;  /* 0x0000001100097224 */ /* 0x007fe200078e0210 */
[----:B------:R-:W-:Y:S02]  /*1520*/  IADD3 R3, PT, PT, -R3, RZ, RZ ;  /* 0x000000ff03037210 */ /* 0x000fe40007ffe1ff */
[----:B---3--:R-:W-:-:S04]  /*1530*/  LEA R6, R7, R6, 0x18 ;  /* 0x0000000607067211 */ /* 0x008fc800078ec0ff */
[----:B------:R-:W-:-:S07]  /*1540*/  LEA R17, R17, R6, 0x2 ;  /* 0x0000000611117211 */ /* 0x000fce00078e10ff */
.L_x_11:
[----:B----4-:R-:W-:Y:S01]  /*1550*/  IMAD.WIDE.U32 R6, R9, 0x4, R4 ;  /* 0x0000000409067825 */ /* 0x010fe200078e0004 */
[----:B------:R0:W1:Y:S05]  /*1560*/  LDS R8, [R17] ;  /* 0x0000000011087984 */ /* 0x00006a0000000800 */
[----:B------:R-:W1:Y:S01]  /*1570*/  LDG.E R6, desc[UR6][R6.64] ;  /* 0x0000000606067981 */ /* 0x000e62000c1e1900 */
[----:B------:R-:W-:Y:S02]  /*1580*/  IADD3 R3, PT, PT, R3, 0x1, RZ ;  /* 0x0000000103037810 */ /* 0x000fe40007ffe0ff */
[----:B------:R-:W-:Y:S02]  /*1590*/  IADD3 R9, PT, PT, R0, R9, RZ ;  /* 0x0000000900097210 */ /* 0x000fe40007ffe0ff */
[----:B------:R-:W-:-:S02]  /*15a0*/  ISETP.NE.AND P0, PT, R3, RZ, PT ;  /* 0x000000ff0300720c */ /* 0x000fc40003f05270 */
[----:B0-----:R-:W-:Y:S01]  /*15b0*/  IADD3 R17, PT, PT, R17, 0x4, RZ ;  /* 0x0000000411117810 */ /* 0x001fe20007ffe0ff */
[----:B-1----:R-:W-:-:S10]  /*15c0*/  IMAD R25, R8, R6, R25 ;  /* 0x0000000608197224 */ /* 0x002fd400078e0219 */
[----:B------:R-:W-:Y:S05]  /*15d0*/  @P0 BRA `(.L_x_11) ;  /* 0xfffffffc00dc0947 */ /* 0x000fea000383ffff */
.L_x_6:
[----:B------:R-:W3:Y:S01]  /*15e0*/  S2R R3, SR_TID.X ;  /* 0x0000000000037919 */ /* 0x000ee20000002100 */
[----:B------:R-:W4:Y:S01]  /*15f0*/  LDC.64 R4, c[0x0][0x390] ;  /* 0x0000e400ff047b82 */ /* 0x000f220000000a00 */
[----:B------:R-:W3:Y:S02]  /*1600*/  LDCU UR4, c[0x0][0x360] ;  /* 0x00006c00ff0477ac */ /* 0x000ee40008000800 */
[----:B---3--:R-:W-:-:S04]  /*1610*/  IMAD R3, R2, UR4, R3 ;  /* 0x0000000402037c24 */ /* 0x008fc8000f8e0203 */
[----:B----4-:R-:W-:-:S05]  /*1620*/  IMAD.WIDE.U32 R2, R3, 0x4, R4 ;  /* 0x0000000403027825 */ /* 0x010fca00078e0004 */
[----:B------:R-:W-:Y:S01]  /*1630*/  STG.E desc[UR6][R2.64], R25 ;  /* 0x0000001902007986 */ /* 0x000fe2000c101906 */
[----:B------:R-:W-:Y:S05]  /*1640*/  EXIT ;  /* 0x000000000000794d */ /* 0x000fea0003800000 */
.L_x_12:
[----:B------:R-:W-:-:S00]  /*1650*/  BRA `(.L_x_12) ;  /* 0xfffffffc00fc7947 */ /* 0x000fc0000383ffff */
[----:B------:R-:W-:-:S00]  /*1660*/  NOP ;  /* 0x0000000000007918 */ /* 0x000fc00000000000 */
        /* <DEDUP_REMOVED lines=9> */
.L_x_29:


//--------------------- .text._Z5prod1PiS_S_i     --------------------------
	.section	.text._Z5prod1PiS_S_i,"ax",@progbits
	.align	128
        .global         _Z5prod1PiS_S_i
        .type           _Z5prod1PiS_S_i,@function
        .size           _Z5prod1PiS_S_i,(.L_x_30 - _Z5prod1PiS_S_i)
        .other          _Z5prod1PiS_S_i,@"STO_CUDA_ENTRY STV_DEFAULT"
_Z5prod1PiS_S_i:
.text._Z5prod1PiS_S_i:
[----:B------:R-:W-:Y:S08]  /*0000*/  LDC R1, c[0x0][0x37c] ;  /* 0x0000df00ff017b82 */ /* 0x000ff00000000800 */
[----:B------:R-:W0:Y:S01]  /*0010*/  LDC R0, c[0x0][0x398] ;  /* 0x0000e600ff007b82 */ /* 0x000e220000000800 */
[----:B------:R-:W1:Y:S01]  /*0020*/  S2R R3, SR_CTAID.X ;  /* 0x0000000000037919 */ /* 0x000e620000002500 */
[----:B------:R-:W2:Y:S01]  /*0030*/  LDCU.64 UR6, c[0x0][0x358] ;  /* 0x00006b00ff0677ac */ /* 0x000ea20008000a00 */
[----:B------:R-:W3:Y:S01]  /*0040*/  S2R R21, SR_TID.X ;  /* 0x0000000000157919 */ /* 0x000ee20000002100 */
[----:B0-----:R-:W-:-:S13]  /*0050*/  ISETP.GE.AND P0, PT, R0, 0x1, PT ;  /* 0x000000010000780c */ /* 0x001fda0003f06270 */
[----:B-123--:R-:W-:Y:S05]  /*0060*/  @!P0 BRA `(.L_x_13) ;  /* 0x0000000800488947 */ /* 0x00efea0003800000 */
        /* <DEDUP_REMOVED lines=12> */
.L_x_15:
[----:B0-----:R-:W0:Y:S01]  /*0130*/  LDC.64 R22, c[0x0][0x380] ;  /* 0x0000e000ff167b82 */ /* 0x001e220000000a00 */
[C---:B------:R-:W-:Y:S02]  /*0140*/  IADD3 R17, PT, PT, R27.reuse, -0x4, RZ ;  /* 0xfffffffc1b117810 */ /* 0x040fe40007ffe0ff */
[C---:B------:R-:W-:Y:S02]  /*0150*/  IADD3 R9, PT, PT, R27.reuse, -0x7, RZ ;  /* 0xfffffff91b097810 */ /* 0x040fe40007ffe0ff */
[C---:B------:R-:W-:Y:S02]  /*0160*/  IADD3 R19, PT, PT, R27.reuse, -0x3, RZ ;  /* 0xfffffffd1b137810 */ /* 0x040fe40007ffe0ff */
[C---:B------:R-:W-:Y:S02]  /*0170*/  IADD3 R13, PT, PT, R27.reuse, -0x5, RZ ;  /* 0xfffffffb1b0d7810 */ /* 0x040fe40007ffe0ff */
[C---:B------:R-:W-:Y:S02]  /*0180*/  IADD3 R25, PT, PT, R27.reuse, -0x1, RZ ;  /* 0xffffffff1b197810 */ /* 0x040fe40007ffe0ff */
[C---:B------:R-:W-:Y:S01]  /*0190*/  IADD3 R11, PT, PT, R27.reuse, -0x6, RZ ;  /* 0xfffffffa1b0b7810 */ /* 0x040fe20007ffe0ff */
[C---:B------:R-:W-:Y:S01]  /*01a0*/  VIADD R15, R27.reuse, 0xfffffffe ;  /* 0xfffffffe1b0f7836 */ /* 0x040fe20000000000 */
[----:B------:R-:W-:Y:S01]  /*01b0*/  IADD3 R24, PT, PT, R27, 0x2, RZ ;  /* 0x000000021b187810 */ /* 0x000fe20007ffe0ff */
[----:B0-----:R-:W-:-:S04]  /*01c0*/  IMAD.WIDE.U32 R16, R17, 0x4, R22 ;  /* 0x0000000411107825 */ /* 0x001fc800078e0016 */
[--C-:B------:R-:W-:Y:S01]  /*01d0*/  IMAD.WIDE.U32 R8, R9, 0x4, R22.reuse ;  /* 0x0000000409087825 */ /* 0x100fe200078e0016 */
[----:B------:R0:W2:Y:S03]  /*01e0*/  LDG.E R7, desc[UR6][R16.64] ;  /* 0x0000000610077981 */ /* 0x0000a6000c1e1900 */
[--C-:B------:R-:W-:Y:S01]  /*01f0*/  IMAD.WIDE.U32 R18, R19, 0x4, R22.reuse ;  /* 0x0000000413127825 */ /* 0x100fe200078e0016 */
[----:B------:R-:W2:Y:S03]  /*0200*/  LDG.E R4, desc[UR6][R8.64] ;  /* 0x0000000608047981 */ /* 0x000ea6000c1e1900 */
[----:B------:R-:W-:-:S04]  /*0210*/  IMAD.WIDE.U32 R12, R13, 0x4, R22 ;  /* 0x000000040d0c7825 */ /* 0x000fc800078e0016 */
[--C-:B0-----:R-:W-:Y:S01]  /*0220*/  IMAD.WIDE.U32 R16, R25, 0x4, R22.reuse ;  /* 0x0000000419107825 */ /* 0x101fe200078e0016 */
[----:B------:R-:W-:Y:S01]  /*0230*/  IADD3 R25, PT, PT, R27, 0x1, RZ ;  /* 0x000000011b197810 */ /* 0x000fe20007ffe0ff */
[----:B------:R0:W2:Y:S02]  /*0240*/  LDG.E R6, desc[UR6][R12.64] ;  /* 0x000000060c067981 */ /* 0x0000a4000c1e1900 */
[--C-:B------:R-:W-:Y:S02]  /*0250*/  IMAD.WIDE.U32 R10, R11, 0x4, R22.reuse ;  /* 0x000000040b0a7825 */ /* 0x100fe400078e0016 */
[----:B------:R1:W3:Y:S02]  /*0260*/  LDG.E R8, desc[UR6][R18.64] ;  /* 0x0000000612087981 */ /* 0x0002e4000c1e1900 */
[--C-:B------:R-:W-:Y:S02]  /*0270*/  IMAD.WIDE.U32 R14, R15, 0x4, R22.reuse ;  /* 0x000000040f0e7825 */ /* 0x100fe400078e0016 */
[----:B------:R-:W2:Y:S02]  /*0280*/  LDG.E R5, desc[UR6][R10.64] ;  /* 0x000000060a057981 */ /* 0x000ea4000c1e1900 */
[----:B0-----:R-:W-:-:S02]  /*0290*/  IMAD.WIDE.U32 R12, R25, 0x4, R22 ;  /* 0x00000004190c7825 */ /* 0x001fc400078e0016 */
[----:B------:R0:W3:Y:S01]  /*02a0*/  LDG.E R9, desc[UR6][R14.64] ;  /* 0x000000060e097981 */ /* 0x0000e2000c1e1900 */
[----:B-1----:R-:W-:Y:S01]  /*02b0*/  IADD3 R19, PT, PT, R27, 0x3, RZ ;  /* 0x000000031b137810 */ /* 0x002fe20007ffe0ff */
[--C-:B------:R-:W-:Y:S02]  /*02c0*/  IMAD.WIDE.U32 R24, R24, 0x4, R22.reuse ;  /* 0x0000000418187825 */ /* 0x100fe400078e0016 */
[----:B------:R-:W4:Y:S02]  /*02d0*/  LDG.E R12, desc[UR6][R12.64] ;  /* 0x000000060c0c7981 */ /* 0x000f24000c1e1900 */
[--C-:B------:R-:W-:Y:S02]  /*02e0*/  IMAD.WIDE.U32 R18, R19, 0x4, R22.reuse ;  /* 0x0000000413127825 */ /* 0x100fe400078e0016 */
[----:B------:R1:W3:Y:S02]  /*02f0*/  LDG.E R10, desc[UR6][R16.64] ;  /* 0x00000006100a7981 */ /* 0x0002e4000c1e1900 */
[C---:B------:R-:W-:Y:S01]  /*0300*/  IMAD.WIDE.U32 R28, R27.reuse, 0x4, R22 ;  /* 0x000000041b1c7825 */ /* 0x040fe200078e0016 */
[C---:B0-----:R-:W-:Y:S01]  /*0310*/  IADD3 R15, PT, PT, R27.reuse, 0x5, RZ ;  /* 0x000000051b0f7810 */ /* 0x041fe20007ffe0ff */
[----:B------:R0:W4:Y:S04]  /*0320*/  LDG.E R14, desc[UR6][R18.64] ;  /* 0x00000006120e7981 */ /* 0x000128000c1e1900 */
[----:B------:R5:W4:Y:S01]  /*0330*/  LDG.E R13, desc[UR6][R24.64] ;  /* 0x00000006180d7981 */ /* 0x000b22000c1e1900 */
[----:B-1----:R-:W-:-:S03]  /*0340*/  IADD3 R17, PT, PT, R27, 0x4, RZ ;  /* 0x000000041b117810 */ /* 0x002fc60007ffe0ff */
[----:B------:R1:W3:Y:S01]  /*0350*/  LDG.E R11, desc[UR6][R28.64] ;  /* 0x000000061c0b7981 */ /* 0x0002e2000c1e1900 */
[C---:B0-----:R-:W-:Y:S02]  /*0360*/  IADD3 R18, PT, PT, R27.reuse, 0x7, RZ ;  /* 0x000000071b127810 */ /* 0x041fe40007ffe0ff */
[----:B------:R-:W-:Y:S01]  /*0370*/  IADD3 R19, PT, PT, R27, 0x8, RZ ;  /* 0x000000081b137810 */ /* 0x000fe20007ffe0ff */
[----:B-----5:R-:W-:-:S04]  /*0380*/  IMAD.WIDE.U32 R24, R17, 0x4, R22 ;  /* 0x0000000411187825 */ /* 0x020fc800078e0016 */
[----:B-1----:R-:W-:Y:S02]  /*0390*/  VIADD R29, R27, 0x6 ;  /* 0x000000061b1d7836 */ /* 0x002fe40000000000 */
[--C-:B------:R-:W-:Y:S02]  /*03a0*/  IMAD.WIDE.U32 R16, R15, 0x4, R22.reuse ;  /* 0x000000040f107825 */ /* 0x100fe400078e0016 */
[----:B------:R0:W4:Y:S02]  /*03b0*/  LDG.E R15, desc[UR6][R24.64] ;  /* 0x00000006180f7981 */ /* 0x000124000c1e1900 */
[--C-:B------:R-:W-:Y:S02]  /*03c0*/  IMAD.WIDE.U32 R28, R29, 0x4, R22.reuse ;  /* 0x000000041d1c7825 */ /* 0x100fe400078e0016 */
[----:B------:R-:W5:Y:S02]  /*03d0*/  LDG.E R16, desc[UR6][R16.64] ;  /* 0x0000000610107981 */ /* 0x000f64000c1e1900 */
[----:B0-----:R-:W-:-:S04]  /*03e0*/  IMAD.WIDE.U32 R24, R18, 0x4, R22 ;  /* 0x0000000412187825 */ /* 0x001fc800078e0016 */
[----:B------:R-:W-:Y:S01]  /*03f0*/  IMAD.WIDE.U32 R22, R19, 0x4, R22 ;  /* 0x0000000413167825 */ /* 0x000fe200078e0016 */
[----:B------:R-:W5:Y:S04]  /*0400*/  LDG.E R17, desc[UR6][R28.64] ;  /* 0x000000061c117981 */ /* 0x000f68000c1e1900 */
        /* <DEDUP_REMOVED lines=11> */
.L_x_14:
        /* <DEDUP_REMOVED lines=15> */
[--C-:B------:R-:W-:Y:S02]  /*05b0*/  IMAD.WIDE.U32 R24, R25, 0x4, R12.reuse ;  /* 0x0000000419187825 */ /* 0x100fe400078e000c */
[----:B------:R-:W2:Y:S02]  /*05c0*/  LDG.E R4, desc[UR6][R4.64] ;  /* 0x0000000604047981 */ /* 0x000ea4000c1e1900 */
        /* <DEDUP_REMOVED lines=8> */
[----:B------:R-:W3:Y:S03]  /*0650*/  LDG.E R9, desc[UR6][R14.64] ;  /* 0x000000060e097981 */ /* 0x000ee6000c1e1900 */
[----:B------:R-:W-:Y:S01]  /*0660*/  IMAD.WIDE.U32 R12, R7, 0x4, R12 ;  /* 0x00000004070c7825 */ /* 0x000fe200078e000c */
[----:B------:R-:W3:Y:S04]  /*0670*/  LDG.E R10, desc[UR6][R16.64] ;  /* 0x00000006100a7981 */ /* 0x000ee8000c1e1900 */
[----:B------:R-:W2:Y:S04]  /*0680*/  LDG.E R7, desc[UR6][R18.64] ;  /* 0x0000000612077981 */ /* 0x000ea8000c1e1900 */
[----:B------:R-:W3:Y:S01]  /*0690*/  LDG.E R11, desc[UR6][R12.64] ;  /* 0x000000060c0b7981 */ /* 0x000ee2000c1e1900 */
[----:B------:R-:W0:Y:S01]  /*06a0*/  S2R R29, SR_CgaCtaId ;  /* 0x00000000001d7919 */ /* 0x000e220000008800 */
[----:B------:R-:W-:-:S04]  /*06b0*/  MOV R2, 0x400 ;  /* 0x0000040000027802 */ /* 0x000fc80000000f00 */
[----:B0-----:R-:W-:-:S04]  /*06c0*/  LEA R29, R29, R2, 0x18 ;  /* 0x000000021d1d7211 */ /* 0x001fc800078ec0ff */
[C---:B------:R-:W-:Y:S02]  /*06d0*/  LEA R2, R20.reuse, R29, 0x2 ;  /* 0x0000001d14027211 */ /* 0x040fe400078e10ff */
[----:B------:R-:W-:-:S03]  /*06e0*/  IADD3 R20, PT, PT, R20, 0x8, RZ ;  /* 0x0000000814147810 */ /* 0x000fc60007ffe0ff */
[----:B--2---:R1:W-:Y:S04]  /*06f0*/  STS.128 [R2], R4 ;  /* 0x0000000402007388 */ /* 0x0043e80000000c00 */
[----:B---3--:R1:W-:Y:S02]  /*0700*/  STS.128 [R2+0x10], R8 ;  /* 0x0000100802007388 */ /* 0x0083e40000000c00 */
.L_x_16:
[----:B------:R-:W-:Y:S05]  /*0710*/  @!P2 BRA `(.L_x_13) ;  /* 0x00000000009ca947 */ /* 0x000fea0003800000 */
[----:B------:R-:W-:Y:S02]  /*0720*/  ISETP.GE.U32.AND P1, PT, R28, 0x4, PT ;  /* 0x000000041c00780c */ /* 0x000fe40003f26070 */
[----:B-1----:R-:W-:-:S04]  /*0730*/  LOP3.LUT R2, R0, 0x3, RZ, 0xc0, !PT ;  /* 0x0000000300027812 */ /* 0x002fc800078ec0ff */
[----:B------:R-:W-:-:S07]  /*0740*/  ISETP.NE.AND P2, PT, R2, RZ, PT ;  /* 0x000000ff0200720c */ /* 0x000fce0003f45270 */
[----:B------:R-:W-:Y:S06]  /*0750*/  @!P1 BRA `(.L_x_17) ;  /* 0x00000000004c9947 */ /* 0x000fec0003800000 */
[----:B0-----:R-:W0:Y:S01]  /*0760*/  LDC.64 R4, c[0x0][0x380] ;  /* 0x0000e000ff047b82 */ /* 0x001e220000000a00 */
[----:B------:R-:W-:-:S04]  /*0770*/  IMAD R9, R3, R0, R20 ;  /* 0x0000000003097224 */ /* 0x000fc800078e0214 */
[C---:B------:R-:W-:Y:S01]  /*0780*/  VIADD R13, R9.reuse, 0x2 ;  /* 0x00000002090d7836 */ /* 0x040fe20000000000 */
        /* <DEDUP_REMOVED lines=12> */
[----:B0-----:R-:W-:-:S04]  /*0850*/  LEA R17, R17, R16, 0x18 ;  /* 0x0000001011117211 */ /* 0x001fc800078ec0ff */
[C---:B------:R-:W-:Y:S02]  /*0860*/  LEA R17, R20.reuse, R17, 0x2 ;  /* 0x0000001114117211 */ /* 0x040fe400078e10ff */
[----:B------:R-:W-:-:S03]  /*0870*/  IADD3 R20, PT, PT, R20, 0x4, RZ ;  /* 0x0000000414147810 */ /* 0x000fc60007ffe0ff */
[----:B--2---:R1:W-:Y:S04]  /*0880*/  STS.128 [R17], R4 ;  /* 0x0000000411007388 */ /* 0x0043e80000000c00 */
.L_x_17:
        /* <DEDUP_REMOVED lines=8> */
.L_x_18:
[----:B-1----:R-:W-:-:S06]  /*0910*/  IMAD.WIDE.U32 R4, R9, 0x4, R6 ;  /* 0x0000000409047825 */ /* 0x002fcc00078e0006 */
[----:B------:R-:W2:Y:S01]  /*0920*/  LDG.E R5, desc[UR6][R4.64] ;  /* 0x0000000604057981 */ /* 0x000ea2000c1e1900 */
[----:B------:R-:W-:Y:S02]  /*0930*/  IADD3 R8, PT, PT, R8, 0x1, RZ ;  /* 0x0000000108087810 */ /* 0x000fe40007ffe0ff */
[----:B------:R-:W-:Y:S02]  /*0940*/  IADD3 R9, PT, PT, R9, 0x1, RZ ;  /* 0x0000000109097810 */ /* 0x000fe40007ffe0ff */
[----:B------:R-:W-:Y:S01]  /*0950*/  ISETP.NE.AND P1, PT, R8, RZ, PT ;  /* 0x000000ff0800720c */ /* 0x000fe20003f25270 */
[----:B--2---:R0:W-:Y:S02]  /*0960*/  STS [R2], R5 ;  /* 0x0000000502007388 */ /* 0x0041e40000000800 */
[----:B0-----:R-:W-:-:S10]  /*0970*/  VIADD R2, R2, 0x4 ;  /* 0x0000000402027836 */ /* 0x001fd40000000000 */
[----:B------:R-:W-:Y:S05]  /*0980*/  @P1 BRA `(.L_x_18) ;  /* 0xfffffffc00e01947 */ /* 0x000fea000383ffff */
.L_x_13:
[----:B------:R-:W-:Y:S01]  /*0990*/  BAR.SYNC.DEFER_BLOCKING 0x0 ;  /* 0x0000000000007b1d */ /* 0x000fe20000010000 */
[----:B0-----:R-:W-:-:S05]  /*09a0*/  MOV R15, RZ ;  /* 0x000000ff000f7202 */ /* 0x001fca0000000f00 */
[----:B------:R-:W-:Y:S05]  /*09b0*/  @!P0 BRA `(.L_x_19) ;  /* 0x0000000800c08947 */ /* 0x000fea0003800000 */
[C---:B------:R-:W-:Y:S02]  /*09c0*/  ISETP.GE.U32.AND P0, PT, R0.reuse, 0x10, PT ;  /* 0x000000100000780c */ /* 0x040fe40003f06070 */
[----:B------:R-:W-:Y:S02]  /*09d0*/  CS2R R14, SRZ ;  /* 0x00000000000e7805 */ /* 0x000fe4000001ff00 */
[----:B------:R-:W-:-:S04]  /*09e0*/  LOP3.LUT R13, R0, 0xf, RZ, 0xc0, !PT ;  /* 0x0000000f000d7812 */ /* 0x000fc800078ec0ff */
[----:B------:R-:W-:-:S05]  /*09f0*/  ISETP.NE.AND P1, PT, R13, RZ, PT ;  /* 0x000000ff0d00720c */ /* 0x000fca0003f25270 */
[----:B------:R-:W-:Y:S08]  /*0a00*/  @!P0 BRA `(.L_x_20) ;  /* 0x0000000400448947 */ /* 0x000ff00003800000 */
[----:B------:R-:W0:Y:S01]  /*0a10*/  S2UR UR5, SR_CgaCtaId ;  /* 0x00000000000579c3 */ /* 0x000e220000008800 */
[----:B------:R-:W-:Y:S01]  /*0a20*/  LOP3.LUT R14, R0, 0x7ffffff0, RZ, 0xc0, !PT ;  /* 0x7ffffff0000e7812 */ /* 0x000fe200078ec0ff */
[----:B------:R-:W-:Y:S01]  /*0a30*/  UMOV UR4, 0x400 ;  /* 0x0000040000047882 */ /* 0x000fe20000000000 */
[----:B------:R-:W-:Y:S02]  /*0a40*/  HFMA2 R15, -RZ, RZ, 0, 0 ;  /* 0x00000000ff0f7431 */ /* 0x000fe400000001ff */
[----:B------:R-:W-:Y:S01]  /*0a50*/  IMAD R12, R21, R0, 0x7 ;  /* 0x00000007150c7424 */ /* 0x000fe200078e0200 */
[----:B-1----:R-:W-:Y:S01]  /*0a60*/  IADD3 R2, PT, PT, -R14, RZ, RZ ;  /* 0x000000ff0e027210 */ /* 0x002fe20007ffe1ff */
[----:B0-----:R-:W-:-:S04]  /*0a70*/  ULEA UR4, UR5, UR4, 0x18 ;  /* 0x0000000405047291 */ /* 0x001fc8000f8ec0ff */
[----:B------:R-:W-:-:S12]  /*0a80*/  UIADD3 UR4, UPT, UPT, UR4, 0x20, URZ ;  /* 0x0000002004047890 */ /* 0x000fd8000fffe0ff */
.L_x_21:
[----:B------:R-:W0:Y:S01]  /*0a90*/  LDC.64 R8, c[0x0][0x388] ;  /* 0x0000e200ff087b82 */ /* 0x000e220000000a00 */
[C---:B------:R-:W-:Y:S02]  /*0aa0*/  IADD3 R23, PT, PT, R12.reuse, -0x7, RZ ;  /* 0xfffffff90c177810 */ /* 0x040fe40007ffe0ff */
[C---:B------:R-:W-:Y:S02]  /*0ab0*/  IADD3 R17, PT, PT, R12.reuse, -0x6, RZ ;  /* 0xfffffffa0c117810 */ /* 0x040fe40007ffe0ff */
[C---:B------:R-:W-:Y:S02]  /*0ac0*/  IADD3 R25, PT, PT, R12.reuse, -0x5, RZ ;  /* 0xfffffffb0c197810 */ /* 0x040fe40007ffe0ff */
[C---:B------:R-:W-:Y:S01]  /*0ad0*/  IADD3 R19, PT, PT, R12.reuse, -0x4, RZ ;  /* 0xfffffffc0c137810 */ /* 0x040fe20007ffe0ff */
[----:B------:R-:W-:Y:S01]  /*0ae0*/  VIADD R27, R12, 0xfffffffd ;  /* 0xfffffffd0c1b7836 */ /* 0x000fe20000000000 */
[----:B------:R-:W1:Y:S01]  /*0af0*/  LDS.128 R4, [UR4+-0x20] ;  /* 0xffffe004ff047984 */ /* 0x000e620008000c00 */
[----:B0-----:R-:W-:-:S04]  /*0b00*/  IMAD.WIDE.U32 R22, R23, 0x4, R8 ;  /* 0x0000000417167825 */ /* 0x001fc800078e0008 */
[--C-:B------:R-:W-:Y:S02]  /*0b10*/  IMAD.WIDE.U32 R16, R17, 0x4, R8.reuse ;  /* 0x0000000411107825 */ /* 0x100fe400078e0008 */
[----:B------:R-:W1:Y:S04]  /*0b20*/  LDG.E R22, desc[UR6][R22.64] ;  /* 0x0000000616167981 */ /* 0x000e68000c1e1900 */
[----:B------:R0:W2:Y:S01]  /*0b30*/  LDG.E R20, desc[UR6][R16.64] ;  /* 0x0000000610147981 */ /* 0x0000a2000c1e1900 */
[----:B------:R-:W-:-:S04]  /*0b40*/  IMAD.WIDE.U32 R24, R25, 0x4, R8 ;  /* 0x0000000419187825 */ /* 0x000fc800078e0008 */
[----:B------:R-:W-:Y:S01]  /*0b50*/  IMAD.WIDE.U32 R18, R19, 0x4, R8 ;  /* 0x0000000413127825 */ /* 0x000fe200078e0008 */
[----:B------:R-:W3:Y:S04]  /*0b60*/  LDG.E R11, desc[UR6][R24.64] ;  /* 0x00000006180b7981 */ /* 0x000ee8000c1e1900 */
[----:B------:R4:W5:Y:S01]  /*0b70*/  LDG.E R10, desc[UR6][R18.64] ;  /* 0x00000006120a7981 */ /* 0x000962000c1e1900 */
[----:B------:R-:W-:-:S05]  /*0b80*/  IADD3 R29, PT, PT, R12, -0x2, RZ ;  /* 0xfffffffe0c1d7810 */ /* 0x000fca0007ffe0ff */
[----:B0-----:R-:W-:-:S04]  /*0b90*/  IMAD.WIDE.U32 R16, R29, 0x4, R8 ;  /* 0x000000041d107825 */ /* 0x001fc800078e0008 */
[----:B----4-:R-:W-:Y:S01]  /*0ba0*/  IMAD.WIDE.U32 R18, R27, 0x4, R8 ;  /* 0x000000041b127825 */ /* 0x010fe200078e0008 */
[----:B------:R0:W4:Y:S04]  /*0bb0*/  LDG.E R26, desc[UR6][R16.64] ;  /* 0x00000006101a7981 */ /* 0x000128000c1e1900 */
[----:B------:R0:W4:Y:S01]  /*0bc0*/  LDG.E R27, desc[UR6][R18.64] ;  /* 0x00000006121b7981 */ /* 0x000122000c1e1900 */
[----:B------:R-:W-:-:S05]  /*0bd0*/  IADD3 R23, PT, PT, R12, -0x1, RZ ;  /* 0xffffffff0c177810 */ /* 0x000fca0007ffe0ff */
[----:B0-----:R-:W-:-:S04]  /*0be0*/  IMAD.WIDE.U32 R16, R23, 0x4, R8 ;  /* 0x0000000417107825 */ /* 0x001fc800078e0008 */
[C---:B------:R-:W-:Y:S01]  /*0bf0*/  IMAD.WIDE.U32 R28, R12.reuse, 0x4, R8 ;  /* 0x000000040c1c7825 */ /* 0x040fe200078e0008 */
[----:B------:R-:W4:Y:S04]  /*0c00*/  LDG.E R25, desc[UR6][R16.64] ;  /* 0x0000000610197981 */ /* 0x000f28000c1e1900 */
[----:B------:R0:W4:Y:S01]  /*0c10*/  LDG.E R24, desc[UR6][R28.64] ;  /* 0x000000061c187981 */ /* 0x000122000c1e1900 */
[----:B------:R-:W-:-:S05]  /*0c20*/  IADD3 R23, PT, PT, R12, 0x1, RZ ;  /* 0x000000010c177810 */ /* 0x000fca0007ffe0ff */
[----:B------:R-:W-:Y:S01]  /*0c30*/  IMAD.WIDE.U32 R18, R23, 0x4, R8 ;  /* 0x0000000417127825 */ /* 0x000fe200078e0008 */
[C---:B------:R-:W-:Y:S02]  /*0c40*/  IADD3 R23, PT, PT, R12.reuse, 0x2, RZ ;  /* 0x000000020c177810 */ /* 0x040fe40007ffe0ff */
[----:B0-----:R-:W-:-:S03]  /*0c50*/  IADD3 R29, PT, PT, R12, 0x5, RZ ;  /* 0x000000050c1d7810 */ /* 0x001fc60007ffe0ff */
[----:B------:R-:W-:-:S04]  /*0c60*/  IMAD.WIDE.U32 R16, R23, 0x4, R8 ;  /* 0x0000000417107825 */ /* 0x000fc800078e0008 */
[----:B------:R-:W-:Y:S02]  /*0c70*/  IMAD.WIDE.U32 R28, R29, 0x4, R8 ;  /* 0x000000041d1c7825 */ /* 0x000fe400078e0008 */
[----:B------:R-:W4:Y:S02]  /*0c80*/  LDG.E R16, desc[UR6][R16.64] ;  /* 0x0000000610107981 */ /* 0x000f24000c1e1900 */
[----:B-1----:R-:W-:Y:S01]  /*0c90*/  IMAD R4, R4, R22, R15 ;  /* 0x0000001604047224 */ /* 0x002fe200078e020f */
[C---:B------:R-:W-:Y:S01]  /*0ca0*/  IADD3 R22, PT, PT, R12.reuse, 0x3, RZ ;  /* 0x000000030c167810 */ /* 0x040fe20007ffe0ff */
[----:B------:R0:W4:Y:S02]  /*0cb0*/  LDG.E R15, desc[UR6][R18.64] ;  /* 0x00000006120f7981 */ /* 0x000124000c1e1900 */
[----:B--2---:R-:W-:Y:S01]  /*0cc0*/  IMAD R5, R5, R20, R4 ;  /* 0x0000001405057224 */ /* 0x004fe200078e0204 */
[----:B------:R-:W-:Y:S01]  /*0cd0*/  IADD3 R4, PT, PT, R12, 0x4, RZ ;  /* 0x000000040c047810 */ /* 0x000fe20007ffe0ff */
[----:B------:R-:W-:-:S05]  /*0ce0*/  IMAD.WIDE.U32 R22, R22, 0x4, R8 ;  /* 0x0000000416167825 */ /* 0x000fca00078e0008 */
[----:B------:R-:W2:Y:S01]  /*0cf0*/  LDG.E R17, desc[UR6][R22.64] ;  /* 0x0000000616117981 */ /* 0x000ea2000c1e1900 */
[----:B0-----:R-:W-:-:S04]  /*0d00*/  IMAD.WIDE.U32 R18, R4, 0x4, R8 ;  /* 0x0000000404127825 */ /* 0x001fc800078e0008 */
[----:B------:R-:W-:Y:S02]  /*0d10*/  VIADD R4, R12, 0x6 ;  /* 0x000000060c047836 */ /* 0x000fe40000000000 */
[----:B------:R-:W2:Y:S04]  /*0d20*/  LDG.E R18, desc[UR6][R18.64] ;  /* 0x0000000612127981 */ /* 0x000ea8000c1e1900 */
[----:B------:R0:W2:Y:S02]  /*0d30*/  LDG.E R19, desc[UR6][R28.64] ;  /* 0x000000061c137981 */ /* 0x0000a4000c1e1900 */
[----:B0-----:R-:W-:Y:S01]  /*0d40*/  IMAD.WIDE.U32 R28, R4, 0x4, R8 ;  /* 0x00000004041c7825 */ /* 0x001fe200078e0008 */
[----:B------:R-:W-:-:S04]  /*0d50*/  IADD3 R4, PT, PT, R12, 0x7, RZ ;  /* 0x000000070c047810 */ /* 0x000fc80007ffe0ff */
[----:B------:R0:W2:Y:S01]  /*0d60*/  LDG.E R20, desc[UR6][R28.64] ;  /* 0x000000061c147981 */ /* 0x0000a2000c1e1900 */
[----:B------:R-:W-:Y:S01]  /*0d70*/  IMAD.WIDE.U32 R22, R4, 0x4, R8 ;  /* 0x0000000404167825 */ /* 0x000fe200078e0008 */
[----:B------:R-:W-:-:S05]  /*0d80*/  IADD3 R4, PT, PT, R12, 0x8, RZ ;  /* 0x000000080c047810 */ /* 0x000fca0007ffe0ff */
[----:B------:R-:W2:Y:S01]  /*0d90*/  LDG.E R23, desc[UR6][R22.64] ;  /* 0x0000000616177981 */ /* 0x000ea2000c1e1900 */
[----:B0-----:R-:W-:-:S05]  /*0da0*/  IMAD.WIDE.U32 R28, R4, 0x4, R8 ;  /* 0x00000004041c7825 */ /* 0x001fca00078e0008 */
[----:B------:R-:W2:Y:S01]  /*0db0*/  LDG.E R22, desc[UR6][R28.64] ;  /* 0x000000061c167981 */ /* 0x000ea2000c1e1900 */
[----:B---3--:R-:W-:-:S04]  /*0dc0*/  IMAD R5, R6, R11, R5 ;  /* 0x0000000b06057224 */ /* 0x008fc800078e0205 */
[----:B-----5:R-:W-:Y:S02]  /*0dd0*/  IMAD R5, R7, R10, R5 ;  /* 0x0000000a07057224 */ /* 0x020fe400078e0205 */
[----:B------:R-:W4:Y:S02]  /*0de0*/  LDS.128 R8, [UR4+-0x10] ;  /* 0xfffff004ff087984 */ /* 0x000f240008000c00 */
[----:B----4-:R-:W-:-:S04]  /*0df0*/  IMAD R5, R8, R27, R5 ;  /* 0x0000001b08057224 */ /* 0x010fc800078e0205 */
[----:B------:R-:W-:Y:S02]  /*0e00*/  IMAD R9, R9, R26, R5 ;  /* 0x0000001a09097224 */ /* 0x000fe400078e0205 */
[----:B------:R-:W0:Y:S02]  /*0e10*/  LDS.128 R4, [UR4] ;  /* 0x00000004ff047984 */ /* 0x000e240008000c00 */
[----:B------:R-:W-:-:S04]  /*0e20*/  IMAD R9, R10, R25, R9 ;  /* 0x000000190a097224 */ /* 0x000fc800078e0209 */
[----:B------:R-:W-:Y:S02]  /*0e30*/  IMAD R24, R11, R24, R9 ;  /* 0x000000180b187224 */ /* 0x000fe400078e0209 */
[----:B------:R-:W1:Y:S01]  /*0e40*/  LDS.128 R8, [UR4+0x10] ;  /* 0x00001004ff087984 */ /* 0x000e620008000c00 */
[----:B------:R-:W-:-:S04]  /*0e50*/  IADD3 R2, PT, PT, R2, 0x10, RZ ;  /* 0x0000001002027810 */ /* 0x000fc80007ffe0ff */
[----:B------:R-:W-:Y:S01]  /*0e60*/  ISETP.NE.AND P0, PT, R2, RZ, PT ;  /* 0x000000ff0200720c */ /* 0x000fe20003f05270 */
[----:B------:R-:W-:Y:S01]  /*0e70*/  UIADD3 UR4, UPT, UPT, UR4, 0x40, URZ ;  /* 0x0000004004047890 */ /* 0x000fe2000fffe0ff */
[----:B------:R-:W-:Y:S01]  /*0e80*/  IADD3 R12, PT, PT, R12, 0x10, RZ ;  /* 0x000000100c0c7810 */ /* 0x000fe20007ffe0ff */
[----:B0-----:R-:W-:-:S04]  /*0e90*/  IMAD R4, R4, R15, R24 ;  /* 0x0000000f04047224 */ /* 0x001fc800078e0218 */
[----:B------:R-:W-:-:S04]  /*0ea0*/  IMAD R4, R5, R16, R4 ;  /* 0x0000001005047224 */ /* 0x000fc800078e0204 */
[----:B--2---:R-:W-:-:S04]  /*0eb0*/  IMAD R4, R6, R17, R4 ;  /* 0x0000001106047224 */ /* 0x004fc800078e0204 */
[----:B------:R-:W-:-:S04]  /*0ec0*/  IMAD R4, R7, R18, R4 ;  /* 0x0000001207047224 */ /* 0x000fc800078e0204 */
[----:B-1----:R-:W-:-:S04]  /*0ed0*/  IMAD R4, R8, R19, R4 ;  /* 0x0000001308047224 */ /* 0x002fc800078e0204 */
[----:B------:R-:W-:-:S04]  /*0ee0*/  IMAD R4, R9, R20, R4 ;  /* 0x0000001409047224 */ /* 0x000fc800078e0204 */
[----:B------:R-:W-:-:S04]  /*0ef0*/  IMAD R4, R10, R23, R4 ;  /* 0x000000170a047224 */ /* 0x000fc800078e0204 */
[----:B------:R-:W-:Y:S01]  /*0f00*/  IMAD R15, R11, R22, R4 ;  /* 0x000000160b0f7224 */ /* 0x000fe200078e0204 */
[----:B------:R-:W-:Y:S06]  /*0f10*/  @P0 BRA `(.L_x_21) ;  /* 0xfffffff800dc0947 */ /* 0x000fec000383ffff */
.L_x_20:
[----:B------:R-:W-:Y:S05]  /*0f20*/  @!P1 BRA `(.L_x_19) ;  /* 0x0000000400649947 */ /* 0x000fea0003800000 */
[----:B------:R-:W-:Y:S02]  /*0f30*/  ISETP.GE.U32.AND P0, PT, R13, 0x8, PT ;  /* 0x000000080d00780c */ /* 0x000fe40003f06070 */
[----:B------:R-:W-:-:S04]  /*0f40*/  LOP3.LUT R22, R0, 0x7, RZ, 0xc0, !PT ;  /* 0x0000000700167812 */ /* 0x000fc800078ec0ff */
[----:B------:R-:W-:-:S07]  /*0f50*/  ISETP.NE.AND P1, PT, R22, RZ, PT ;  /* 0x000000ff1600720c */ /* 0x000fce0003f25270 */
[----:B------:R-:W-:Y:S06]  /*0f60*/  @!P0 BRA `(.L_x_22) ;  /* 0x0000000000a08947 */ /* 0x000fec0003800000 */
[----:B-1----:R-:W0:Y:S01]  /*0f70*/  LDC.64 R4, c[0x0][0x388] ;  /* 0x0000e200ff047b82 */ /* 0x002e220000000a00 */
[----:B------:R-:W-:-:S05]  /*0f80*/  IMAD R11, R21, R0, R14 ;  /* 0x00000000150b7224 */ /* 0x000fca00078e020e */
[C---:B------:R-:W-:Y:S02]  /*0f90*/  IADD3 R17, PT, PT, R11.reuse, 0x1, RZ ;  /* 0x000000010b117810 */ /* 0x040fe40007ffe0ff */
[C---:B------:R-:W-:Y:S02]  /*0fa0*/  IADD3 R9, PT, PT, R11.reuse, 0x2, RZ ;  /* 0x000000020b097810 */ /* 0x040fe40007ffe0ff */
[C---:B------:R-:W-:Y:S01]  /*0fb0*/  IADD3 R27, PT, PT, R11.reuse, 0x3, RZ ;  /* 0x000000030b1b7810 */ /* 0x040fe20007ffe0ff */
[C---:B------:R-:W-:Y:S02]  /*0fc0*/  VIADD R7, R11.reuse, 0x4 ;  /* 0x000000040b077836 */ /* 0x040fe40000000000 */
[----:B0-----:R-:W-:-:S04]  /*0fd0*/  IMAD.WIDE.U32 R12, R11, 0x4, R4 ;  /* 0x000000040b0c7825 */ /* 0x001fc800078e0004 */
[--C-:B------:R-:W-:Y:S01]  /*0fe0*/  IMAD.WIDE.U32 R16, R17, 0x4, R4.reuse ;  /* 0x0000000411107825 */ /* 0x100fe200078e0004 */
[----:B------:R0:W2:Y:S03]  /*0ff0*/  LDG.E R20, desc[UR6][R12.64] ;  /* 0x000000060c147981 */ /* 0x0000a6000c1e1900 */
[--C-:B------:R-:W-:Y:S01]  /*1000*/  IMAD.WIDE.U32 R8, R9, 0x4, R4.reuse ;  /* 0x0000000409087825 */ /* 0x100fe200078e0004 */
[----:B------:R1:W3:Y:S01]  /*1010*/  LDG.E R18, desc[UR6][R16.64] ;  /* 0x0000000610127981 */ /* 0x0002e2000c1e1900 */
[----:B------:R-:W-:Y:S02]  /*1020*/  IADD3 R23, PT, PT, R11, 0x5, RZ ;  /* 0x000000050b177810 */ /* 0x000fe40007ffe0ff */
[----:B------:R-:W-:Y:S01]  /*1030*/  IMAD.WIDE.U32 R26, R27, 0x4, R4 ;  /* 0x000000041b1a7825 */ /* 0x000fe200078e0004 */
[----:B------:R-:W4:Y:S01]  /*1040*/  LDG.E R19, desc[UR6][R8.64] ;  /* 0x0000000608137981 */ /* 0x000f22000c1e1900 */
[----:B------:R-:W-:-:S02]  /*1050*/  IADD3 R25, PT, PT, R11, 0x6, RZ ;  /* 0x000000060b197810 */ /* 0x000fc40007ffe0ff */
[--C-:B------:R-:W-:Y:S01]  /*1060*/  IMAD.WIDE.U32 R6, R7, 0x4, R4.reuse ;  /* 0x0000000407067825 */ /* 0x100fe200078e0004 */
[----:B------:R5:W4:Y:S03]  /*1070*/  LDG.E R2, desc[UR6][R26.64] ;  /* 0x000000061a027981 */ /* 0x000b26000c1e1900 */
[--C-:B0-----:R-:W-:Y:S01]  /*1080*/  IMAD.WIDE.U32 R12, R23, 0x4, R4.reuse ;  /* 0x00000004170c7825 */ /* 0x101fe200078e0004 */
[----:B------:R-:W-:Y:S01]  /*1090*/  IADD3 R11, PT, PT, R11, 0x7, RZ ;  /* 0x000000070b0b7810 */ /* 0x000fe20007ffe0ff */
[----:B------:R0:W4:Y:S02]  /*10a0*/  LDG.E R23, desc[UR6][R6.64] ;  /* 0x0000000606177981 */ /* 0x000124000c1e1900 */
[--C-:B-1----:R-:W-:Y:S02]  /*10b0*/  IMAD.WIDE.U32 R16, R25, 0x4, R4.reuse ;  /* 0x0000000419107825 */ /* 0x102fe400078e0004 */
[----:B------:R-:W4:Y:S02]  /*10c0*/  LDG.E R12, desc[UR6][R12.64] ;  /* 0x000000060c0c7981 */ /* 0x000f24000c1e1900 */
[----:B------:R-:W-:-:S02]  /*10d0*/  IMAD.WIDE.U32 R24, R11, 0x4, R4 ;  /* 0x000000040b187825 */ /* 0x000fc400078e0004 */
[----:B------:R-:W4:Y:S04]  /*10e0*/  LDG.E R17, desc[UR6][R16.64] ;  /* 0x0000000610117981 */ /* 0x000f28000c1e1900 */
[----:B------:R-:W4:Y:S01]  /*10f0*/  LDG.E R24, desc[UR6][R24.64] ;  /* 0x0000000618187981 */ /* 0x000f22000c1e1900 */
[----:B------:R-:W-:Y:S01]  /*1100*/  MOV R4, 0x400 ;  /* 0x0000040000047802 */ /* 0x000fe20000000f00 */
[----:B------:R-:W1:Y:S03]  /*1110*/  S2R R5, SR_CgaCtaId ;  /* 0x0000000000057919 */ /* 0x000e660000008800 */
[----:B-1----:R-:W-:-:S04]  /*1120*/  LEA R5, R5, R4, 0x18 ;  /* 0x0000000405057211 */ /* 0x002fc800078ec0ff */
[C---:B-----5:R-:W-:Y:S02]  /*1130*/  LEA R26, R14.reuse, R5, 0x2 ;  /* 0x000000050e1a7211 */ /* 0x060fe400078e10ff */
[----:B------:R-:W-:-:S03]  /*1140*/  IADD3 R14, PT, PT, R14, 0x8, RZ ;  /* 0x000000080e0e7810 */ /* 0x000fc60007ffe0ff */
[----:B0-----:R-:W2:Y:S04]  /*1150*/  LDS.128 R4, [R26] ;  /* 0x000000001a047984 */ /* 0x001ea80000000c00 */
[----:B------:R-:W0:Y:S01]  /*1160*/  LDS.128 R8, [R26+0x10] ;  /* 0x000010001a087984 */ /* 0x000e220000000c00 */
[----:B--2---:R-:W-:-:S04]  /*1170*/  IMAD R4, R4, R20, R15 ;  /* 0x0000001404047224 */ /* 0x004fc800078e020f */
[----:B---3--:R-:W-:-:S04]  /*1180*/  IMAD R4, R18, R5, R4 ;  /* 0x0000000512047224 */ /* 0x008fc800078e0204 */
[----:B----4-:R-:W-:-:S04]  /*1190*/  IMAD R4, R19, R6, R4 ;  /* 0x0000000613047224 */ /* 0x010fc800078e0204 */
[----:B------:R-:W-:-:S04]  /*11a0*/  IMAD R2, R2, R7, R4 ;  /* 0x0000000702027224 */ /* 0x000fc800078e0204 */
[----:B0-----:R-:W-:-:S04]  /*11b0*/  IMAD R2, R8, R23, R2 ;  /* 0x0000001708027224 */ /* 0x001fc800078e0202 */
[----:B------:R-:W-:-:S04]  /*11c0*/  IMAD R2, R12, R9, R2 ;  /* 0x000000090c027224 */ /* 0x000fc800078e0202 */
[----:B------:R-:W-:-:S04]  /*11d0*/  IMAD R2, R17, R10, R2 ;  /* 0x0000000a11027224 */ /* 0x000fc800078e0202 */
[----:B------:R-:W-:-:S07]  /*11e0*/  IMAD R15, R24, R11, R2 ;  /* 0x0000000b180f7224 */ /* 0x000fce00078e0202 */
.L_x_22:
[----:B------:R-:W-:Y:S05]  /*11f0*/  @!P1 BRA `(.L_x_19) ;  /* 0x0000000000b09947 */ /* 0x000fea0003800000 */
[----:B------:R-:W-:Y:S02]  /*1200*/  ISETP.GE.U32.AND P0, PT, R22, 0x4, PT ;  /* 0x000000041600780c */ /* 0x000fe40003f06070 */
[----:B-1----:R-:W-:-:S04]  /*1210*/  LOP3.LUT R2, R0, 0x3, RZ, 0xc0, !PT ;  /* 0x0000000300027812 */ /* 0x002fc800078ec0ff */
[----:B------:R-:W-:-:S07]  /*1220*/  ISETP.NE.AND P1, PT, R2, RZ, PT ;  /* 0x000000ff0200720c */ /* 0x000fce0003f25270 */
[----:B------:R-:W-:Y:S06]  /*1230*/  @!P0 BRA `(.L_x_23) ;  /* 0x00000000005c8947 */ /* 0x000fec0003800000 */
[----:B------:R-:W0:Y:S01]  /*1240*/  LDC.64 R4, c[0x0][0x388] ;  /* 0x0000e200ff047b82 */ /* 0x000e220000000a00 */
[----:B------:R-:W-:-:S05]  /*1250*/  IMAD R11, R21, R0, R14 ;  /* 0x00000000150b7224 */ /* 0x000fca00078e020e */
[C---:B------:R-:W-:Y:S02]  /*1260*/  IADD3 R9, PT, PT, R11.reuse, 0x1, RZ ;  /* 0x000000010b097810 */ /* 0x040fe40007ffe0ff */
[C---:B------:R-:W-:Y:S01]  /*1270*/  IADD3 R13, PT, PT, R11.reuse, 0x2, RZ ;  /* 0x000000020b0d7810 */ /* 0x040fe20007ffe0ff */
[C---:B------:R-:W-:Y:S02]  /*1280*/  VIADD R17, R11.reuse, 0x3 ;  /* 0x000000030b117836 */ /* 0x040fe40000000000 */
[----:B0-----:R-:W-:-:S04]  /*1290*/  IMAD.WIDE.U32 R6, R11, 0x4, R4 ;  /* 0x000000040b067825 */ /* 0x001fc800078e0004 */
        /* <DEDUP_REMOVED lines=17> */
.L_x_23:
[----:B------:R-:W-:Y:S05]  /*13b0*/  @!P1 BRA `(.L_x_19) ;  /* 0x0000000000409947 */ /* 0x000fea0003800000 */
[----:B------:R-:W0:Y:S01]  /*13c0*/  S2R R7, SR_CgaCtaId ;  /* 0x0000000000077919 */ /* 0x000e220000008800 */
[----:B------:R-:W1:Y:S01]  /*13d0*/  LDC.64 R4, c[0x0][0x388] ;  /* 0x0000e200ff047b82 */ /* 0x000e620000000a00 */
[----:B------:R-:W-:Y:S01]  /*13e0*/  MOV R6, 0x400 ;  /* 0x0000040000067802 */ /* 0x000fe20000000f00 */
[----:B------:R-:W-:Y:S01]  /*13f0*/  IMAD R9, R21, R0, R14 ;  /* 0x0000000015097224 */ /* 0x000fe200078e020e */
[----:B------:R-:W-:Y:S02]  /*1400*/  IADD3 R2, PT, PT, -R2, RZ, RZ ;  /* 0x000000ff02027210 */ /* 0x000fe40007ffe1ff */
[----:B0-----:R-:W-:-:S04]  /*1410*/  LEA R7, R7, R6, 0x18 ;  /* 0x0000000607077211 */ /* 0x001fc800078ec0ff */
[----:B------:R-:W-:-:S07]  /*1420*/  LEA R14, R14, R7, 0x2 ;  /* 0x000000070e0e7211 */ /* 0x000fce00078e10ff */
.L_x_24:
[C---:B-1----:R-:W-:Y:S01]  /*1430*/  IMAD.WIDE.U32 R6, R9.reuse, 0x4, R4 ;  /* 0x0000000409067825 */ /* 0x042fe200078e0004 */
[----:B------:R0:W1:Y:S05]  /*1440*/  LDS R0, [R14] ;  /* 0x000000000e007984 */ /* 0x00006a0000000800 */
[----:B------:R-:W1:Y:S01]  /*1450*/  LDG.E R6, desc[UR6][R6.64] ;  /* 0x0000000606067981 */ /* 0x000e62000c1e1900 */
[----:B------:R-:W-:Y:S02]  /*1460*/  IADD3 R2, PT, PT, R2, 0x1, RZ ;  /* 0x0000000102027810 */ /* 0x000fe40007ffe0ff */
[----:B------:R-:W-:Y:S02]  /*1470*/  IADD3 R9, PT, PT, R9, 0x1, RZ ;  /* 0x0000000109097810 */ /* 0x000fe40007ffe0ff */
[----:B------:R-:W-:-:S02]  /*1480*/  ISETP.NE.AND P0, PT, R2, RZ, PT ;  /* 0x000000ff0200720c */ /* 0x000fc40003f05270 */
[----:B0-----:R-:W-:Y:S01]  /*1490*/  IADD3 R14, PT, PT, R14, 0x4, RZ ;  /* 0x000000040e0e7810 */ /* 0x001fe20007ffe0ff */
[----:B-1----:R-:W-:-:S10]  /*14a0*/  IMAD R15, R0, R6, R15 ;  /* 0x00000006000f7224 */ /* 0x002fd400078e020f */
[----:B------:R-:W-:Y:S05]  /*14b0*/  @P0 BRA `(.L_x_24) ;  /* 0xfffffffc00dc0947 */ /* 0x000fea000383ffff */
.L_x_19:
[----:B-1----:R-:W0:Y:S01]  /*14c0*/  LDC.64 R4, c[0x0][0x390] ;  /* 0x0000e400ff047b82 */ /* 0x002e220000000a00 */
[----:B------:R-:W1:Y:S02]  /*14d0*/  LDCU UR4, c[0x0][0x360] ;  /* 0x00006c00ff0477ac */ /* 0x000e640008000800 */
[----:B-1----:R-:W-:-:S04]  /*14e0*/  IMAD R3, R3, UR4, R21 ;  /* 0x0000000403037c24 */ /* 0x002fc8000f8e0215 */
[----:B0-----:R-:W-:-:S05]  /*14f0*/  IMAD.WIDE.U32 R2, R3, 0x4, R4 ;  /* 0x0000000403027825 */ /* 0x001fca00078e0004 */
[----:B------:R-:W-:Y:S01]  /*1500*/  STG.E desc[UR6][R2.64], R15 ;  /* 0x0000000f02007986 */ /* 0x000fe2000c101906 */
[----:B------:R-:W-:Y:S05]  /*1510*/  EXIT ;  /* 0x000000000000794d */ /* 0x000fea0003800000 */
.L_x_25:
        /* <DEDUP_REMOVED lines=14> */
.L_x_30:


//--------------------- .text._Z5printPi          --------------------------
	.section	.text._Z5printPi,"ax",@progbits
	.align	128
        .global         _Z5printPi
        .type           _Z5printPi,@function
        .size           _Z5printPi,(.L_x_31 - _Z5printPi)
        .other          _Z5printPi,@"STO_CUDA_ENTRY STV_DEFAULT"
_Z5printPi:
.text._Z5printPi:
[----:B------:R-:W0:Y:S01]  /*0000*/  LDC R1, c[0x0][0x37c] ;  /* 0x0000df00ff017b82 */ /* 0x000e220000000800 */
[----:B------:R-:W1:Y:S07]  /*0010*/  S2R R5, SR_TID.X ;  /* 0x0000000000057919 */ /* 0x000e6e0000002100 */
[----:B------:R-:W1:Y:S01]  /*0020*/  LDC.64 R2, c[0x0][0x380] ;  /* 0x0000e000ff027b82 */ /* 0x000e620000000a00 */
[----:B------:R-:W2:Y:S01]  /*0030*/  LDCU.64 UR4, c[0x0][0x358] ;  /* 0x00006b00ff0477ac */ /* 0x000ea20008000a00 */
[----:B0-----:R-:W-:Y:S01]  /*0040*/  VIADD R1, R1, 0xfffffff8 ;  /* 0xfffffff801017836 */ /* 0x001fe20000000000 */
[----:B------:R-:W0:Y:S01]  /*0050*/  LDCU.64 UR6, c[0x4][URZ] ;  /* 0x01000000ff0677ac */ /* 0x000e220008000a00 */
[----:B-1----:R-:W-:-:S06]  /*0060*/  IMAD.WIDE.U32 R2, R5, 0x4, R2 ;  /* 0x0000000405027825 */ /* 0x002fcc00078e0002 */
[----:B--2---:R-:W2:Y:S01]  /*0070*/  LDG.E R2, desc[UR4][R2.64] ;  /* 0x0000000402027981 */ /* 0x004ea2000c1e1900 */
[----:B------:R-:W-:Y:S01]  /*0080*/  MOV R0, 0x8 ;  /* 0x0000000800007802 */ /* 0x000fe20000000f00 */
[----:B------:R-:W1:Y:S01]  /*0090*/  LDCU UR4, c[0x0][0x2f8] ;  /* 0x00005f00ff0477ac */ /* 0x000e620008000800 */
[----:B0-----:R-:W-:Y:S01]  /*00a0*/  IMAD.U32 R4, RZ, RZ, UR6 ;  /* 0x00000006ff047e24 */ /* 0x001fe2000f8e00ff */
[----:B------:R-:W-:Y:S01]  /*00b0*/  MOV R5, UR7 ;  /* 0x0000000700057c02 */ /* 0x000fe20008000f00 */
[----:B------:R0:W3:Y:S01]  /*00c0*/  LDC.64 R8, c[0x4][R0] ;  /* 0x0100000000087b82 */ /* 0x0000e20000000a00 */
[----:B------:R-:W4:Y:S01]  /*00d0*/  LDCU UR5, c[0x0][0x2fc] ;  /* 0x00005f80ff0577ac */ /* 0x000f220008000800 */
[----:B-1----:R-:W-:-:S05]  /*00e0*/  IADD3 R6, P0, PT, R1, UR4, RZ ;  /* 0x0000000401067c10 */ /* 0x002fca000ff1e0ff */
[----:B----4-:R-:W-:Y:S01]  /*00f0*/  IMAD.X R7, RZ, RZ, UR5, P0 ;  /* 0x00000005ff077e24 */ /* 0x010fe200080e06ff */
[----:B--23--:R0:W-:Y:S07]  /*0100*/  STL [R1], R2 ;  /* 0x0000000201007387 */ /* 0x00c1ee0000100800 */
[----:B------:R-:W-:-:S07]  /*0110*/  LEPC R20, `(.L_x_26) ;  /* 0x000000001014794e */ /* 0x000fce0000000000 */
[----:B0-----:R-:W-:Y:S05]  /*0120*/  CALL.ABS.NOINC R8 ;  /* 0x0000000008007343 */ /* 0x001fea0003c00000 */
.L_x_26:
[----:B------:R-:W-:Y:S05]  /*0130*/  EXIT ;  /* 0x000000000000794d */ /* 0x000fea0003800000 */
.L_x_27:
        /* <DEDUP_REMOVED lines=12> */
.L_x_31:


//--------------------- .text._Z10initialisePi    --------------------------
	.section	.text._Z10initialisePi,"ax",@progbits
	.align	128
        .global         _Z10initialisePi
        .type           _Z10initialisePi,@function
        .size           _Z10initialisePi,(.L_x_32 - _Z10initialisePi)
        .other          _Z10initialisePi,@"STO_CUDA_ENTRY STV_DEFAULT"
_Z10initialisePi:
.text._Z10initialisePi:
[----:B------:R-:W-:Y:S01]  /*0000*/  LDC R1, c[0x0][0x37c] ;  /* 0x0000df00ff017b82 */ /* 0x000fe20000000800 */
[----:B------:R-:W0:Y:S07]  /*0010*/  S2R R5, SR_TID.X ;  /* 0x0000000000057919 */ /* 0x000e2e0000002100 */
[----:B------:R-:W0:Y:S01]  /*0020*/  LDC.64 R2, c[0x0][0x380] ;  /* 0x0000e000ff027b82 */ /* 0x000e220000000a00 */
[----:B------:R-:W1:Y:S01]  /*0030*/  LDCU.64 UR4, c[0x0][0x358] ;  /* 0x00006b00ff0477ac */ /* 0x000e620008000a00 */
[----:B0-----:R-:W-:-:S05]  /*0040*/  IMAD.WIDE.U32 R2, R5, 0x4, R2 ;  /* 0x0000000405027825 */ /* 0x001fca00078e0002 */
[----:B-1----:R-:W-:Y:S01]  /*0050*/  STG.E desc[UR4][R2.64], RZ ;  /* 0x000000ff02007986 */ /* 0x002fe2000c101904 */
[----:B------:R-:W-:Y:S05]  /*0060*/  EXIT ;  /* 0x000000000000794d */ /* 0x000fea0003800000 */
.L_x_28:
        /* <DEDUP_REMOVED lines=9> */
.L_x_32:


//--------------------- .nv.global.init           --------------------------
	.section	.nv.global.init,"aw",@progbits
.nv.global.init:
	.type		$str,@object
	.size		$str,(.L_0 - $str)
$str:
        /*0000*/ 	.byte	0x25, 0x64, 0x20, 0x00
.L_0:


//--------------------- .nv.shared._Z5prod2PiS_S_i --------------------------
	.section	.nv.shared._Z5prod2PiS_S_i,"aw",@nobits
	.sectionflags	@""
	.align	16
	.zero		1024


//--------------------- .nv.shared.reserved.0     --------------------------
	.section	.nv.shared.reserved.0,"aw",@nobits
	.weak		__nv_reservedSMEM_offset_0_alias
	.size		__nv_reservedSMEM_offset_0_alias, 0, 64
	.other		__nv_reservedSMEM_offset_0_alias,@"STO_CUDA_RESERVED_SHARED STV_DEFAULT"
__nv_reservedSMEM_offset_0_alias:
	.zero		0
	.zero		64


//--------------------- .nv.shared._Z5prod1PiS_S_i --------------------------
	.section	.nv.shared._Z5prod1PiS_S_i,"aw",@nobits
	.sectionflags	@""
	.align	16
	.zero		1024


//--------------------- .nv.shared._Z5printPi     --------------------------
	.section	.nv.shared._Z5printPi,"aw",@nobits
	.sectionflags	@""
	.align	16
	.zero		1024


//--------------------- .nv.shared._Z10initialisePi --------------------------
	.section	.nv.shared._Z10initialisePi,"aw",@nobits
	.sectionflags	@""
	.align	16
	.zero		1024


//--------------------- .nv.constant0._Z5prod2PiS_S_i --------------------------
	.section	.nv.constant0._Z5prod2PiS_S_i,"a",@progbits
	.sectionflags	@""
	.align	4
.nv.constant0._Z5prod2PiS_S_i:
	.zero		924


//--------------------- .nv.constant0._Z5prod1PiS_S_i --------------------------
	.section	.nv.constant0._Z5prod1PiS_S_i,"a",@progbits
	.sectionflags	@""
	.align	4
.nv.constant0._Z5prod1PiS_S_i:
	.zero		924


//--------------------- .nv.constant0._Z5printPi  --------------------------
	.section	.nv.constant0._Z5printPi,"a",@progbits
	.sectionflags	@""
	.align	4
.nv.constant0._Z5printPi:
	.zero		904


//--------------------- .nv.constant0._Z10initialisePi --------------------------
	.section	.nv.constant0._Z10initialisePi,"a",@progbits
	.sectionflags	@""
	.align	4
.nv.constant0._Z10initialisePi:
	.zero		904


//--------------------- SYMBOLS --------------------------

	.type		.nv.reservedSmem.offset0,@object
	.size		.nv.reservedSmem.offset0,0x4
	.type		.nv.reservedSmem.cap,@object
	.size		.nv.reservedSmem.cap,0x4
	.type		vprintf,@function
